//
// Generated by NVIDIA NVVM Compiler
//
// Compiler Build ID: CL-36424714
// Cuda compilation tools, release 13.0, V13.0.88
// Based on NVVM 20.0.0
//

.version 9.0
.target sm_100
.address_size 64

	// .globl	_Z12Crack_KernelmmPmPbmi
.const .align 4 .b8 PC_1[224] = {57, 0, 0, 0, 49, 0, 0, 0, 41, 0, 0, 0, 33, 0, 0, 0, 25, 0, 0, 0, 17, 0, 0, 0, 9, 0, 0, 0, 1, 0, 0, 0, 58, 0, 0, 0, 50, 0, 0, 0, 42, 0, 0, 0, 34, 0, 0, 0, 26, 0, 0, 0, 18, 0, 0, 0, 10, 0, 0, 0, 2, 0, 0, 0, 59, 0, 0, 0, 51, 0, 0, 0, 43, 0, 0, 0, 35, 0, 0, 0, 27, 0, 0, 0, 19, 0, 0, 0, 11, 0, 0, 0, 3, 0, 0, 0, 60, 0, 0, 0, 52, 0, 0, 0, 44, 0, 0, 0, 36, 0, 0, 0, 63, 0, 0, 0, 55, 0, 0, 0, 47, 0, 0, 0, 39, 0, 0, 0, 31, 0, 0, 0, 23, 0, 0, 0, 15, 0, 0, 0, 7, 0, 0, 0, 62, 0, 0, 0, 54, 0, 0, 0, 46, 0, 0, 0, 38, 0, 0, 0, 30, 0, 0, 0, 22, 0, 0, 0, 14, 0, 0, 0, 6, 0, 0, 0, 61, 0, 0, 0, 53, 0, 0, 0, 45, 0, 0, 0, 37, 0, 0, 0, 29, 0, 0, 0, 21, 0, 0, 0, 13, 0, 0, 0, 5, 0, 0, 0, 28, 0, 0, 0, 20, 0, 0, 0, 12, 0, 0, 0, 4};
.const .align 4 .b8 PC_2[192] = {14, 0, 0, 0, 17, 0, 0, 0, 11, 0, 0, 0, 24, 0, 0, 0, 1, 0, 0, 0, 5, 0, 0, 0, 3, 0, 0, 0, 28, 0, 0, 0, 15, 0, 0, 0, 6, 0, 0, 0, 21, 0, 0, 0, 10, 0, 0, 0, 23, 0, 0, 0, 19, 0, 0, 0, 12, 0, 0, 0, 4, 0, 0, 0, 26, 0, 0, 0, 8, 0, 0, 0, 16, 0, 0, 0, 7, 0, 0, 0, 27, 0, 0, 0, 20, 0, 0, 0, 13, 0, 0, 0, 2, 0, 0, 0, 41, 0, 0, 0, 52, 0, 0, 0, 31, 0, 0, 0, 37, 0, 0, 0, 47, 0, 0, 0, 55, 0, 0, 0, 30, 0, 0, 0, 40, 0, 0, 0, 51, 0, 0, 0, 45, 0, 0, 0, 33, 0, 0, 0, 48, 0, 0, 0, 44, 0, 0, 0, 49, 0, 0, 0, 39, 0, 0, 0, 56, 0, 0, 0, 34, 0, 0, 0, 53, 0, 0, 0, 46, 0, 0, 0, 42, 0, 0, 0, 50, 0, 0, 0, 36, 0, 0, 0, 29, 0, 0, 0, 32};
.const .align 4 .b8 IP[256] = {58, 0, 0, 0, 50, 0, 0, 0, 42, 0, 0, 0, 34, 0, 0, 0, 26, 0, 0, 0, 18, 0, 0, 0, 10, 0, 0, 0, 2, 0, 0, 0, 60, 0, 0, 0, 52, 0, 0, 0, 44, 0, 0, 0, 36, 0, 0, 0, 28, 0, 0, 0, 20, 0, 0, 0, 12, 0, 0, 0, 4, 0, 0, 0, 62, 0, 0, 0, 54, 0, 0, 0, 46, 0, 0, 0, 38, 0, 0, 0, 30, 0, 0, 0, 22, 0, 0, 0, 14, 0, 0, 0, 6, 0, 0, 0, 64, 0, 0, 0, 56, 0, 0, 0, 48, 0, 0, 0, 40, 0, 0, 0, 32, 0, 0, 0, 24, 0, 0, 0, 16, 0, 0, 0, 8, 0, 0, 0, 57, 0, 0, 0, 49, 0, 0, 0, 41, 0, 0, 0, 33, 0, 0, 0, 25, 0, 0, 0, 17, 0, 0, 0, 9, 0, 0, 0, 1, 0, 0, 0, 59, 0, 0, 0, 51, 0, 0, 0, 43, 0, 0, 0, 35, 0, 0, 0, 27, 0, 0, 0, 19, 0, 0, 0, 11, 0, 0, 0, 3, 0, 0, 0, 61, 0, 0, 0, 53, 0, 0, 0, 45, 0, 0, 0, 37, 0, 0, 0, 29, 0, 0, 0, 21, 0, 0, 0, 13, 0, 0, 0, 5, 0, 0, 0, 63, 0, 0, 0, 55, 0, 0, 0, 47, 0, 0, 0, 39, 0, 0, 0, 31, 0, 0, 0, 23, 0, 0, 0, 15, 0, 0, 0, 7};
.const .align 4 .b8 E_BIT[192] = {32, 0, 0, 0, 1, 0, 0, 0, 2, 0, 0, 0, 3, 0, 0, 0, 4, 0, 0, 0, 5, 0, 0, 0, 4, 0, 0, 0, 5, 0, 0, 0, 6, 0, 0, 0, 7, 0, 0, 0, 8, 0, 0, 0, 9, 0, 0, 0, 8, 0, 0, 0, 9, 0, 0, 0, 10, 0, 0, 0, 11, 0, 0, 0, 12, 0, 0, 0, 13, 0, 0, 0, 12, 0, 0, 0, 13, 0, 0, 0, 14, 0, 0, 0, 15, 0, 0, 0, 16, 0, 0, 0, 17, 0, 0, 0, 16, 0, 0, 0, 17, 0, 0, 0, 18, 0, 0, 0, 19, 0, 0, 0, 20, 0, 0, 0, 21, 0, 0, 0, 20, 0, 0, 0, 21, 0, 0, 0, 22, 0, 0, 0, 23, 0, 0, 0, 24, 0, 0, 0, 25, 0, 0, 0, 24, 0, 0, 0, 25, 0, 0, 0, 26, 0, 0, 0, 27, 0, 0, 0, 28, 0, 0, 0, 29, 0, 0, 0, 28, 0, 0, 0, 29, 0, 0, 0, 30, 0, 0, 0, 31, 0, 0, 0, 32, 0, 0, 0, 1};
.const .align 4 .b8 S1[256] = {14, 0, 0, 0, 4, 0, 0, 0, 13, 0, 0, 0, 1, 0, 0, 0, 2, 0, 0, 0, 15, 0, 0, 0, 11, 0, 0, 0, 8, 0, 0, 0, 3, 0, 0, 0, 10, 0, 0, 0, 6, 0, 0, 0, 12, 0, 0, 0, 5, 0, 0, 0, 9, 0, 0, 0, 0, 0, 0, 0, 7, 0, 0, 0, 0, 0, 0, 0, 15, 0, 0, 0, 7, 0, 0, 0, 4, 0, 0, 0, 14, 0, 0, 0, 2, 0, 0, 0, 13, 0, 0, 0, 1, 0, 0, 0, 10, 0, 0, 0, 6, 0, 0, 0, 12, 0, 0, 0, 11, 0, 0, 0, 9, 0, 0, 0, 5, 0, 0, 0, 3, 0, 0, 0, 8, 0, 0, 0, 4, 0, 0, 0, 1, 0, 0, 0, 14, 0, 0, 0, 8, 0, 0, 0, 13, 0, 0, 0, 6, 0, 0, 0, 2, 0, 0, 0, 11, 0, 0, 0, 15, 0, 0, 0, 12, 0, 0, 0, 9, 0, 0, 0, 7, 0, 0, 0, 3, 0, 0, 0, 10, 0, 0, 0, 5, 0, 0, 0, 0, 0, 0, 0, 15, 0, 0, 0, 12, 0, 0, 0, 8, 0, 0, 0, 2, 0, 0, 0, 4, 0, 0, 0, 9, 0, 0, 0, 1, 0, 0, 0, 7, 0, 0, 0, 5, 0, 0, 0, 11, 0, 0, 0, 3, 0, 0, 0, 14, 0, 0, 0, 10, 0, 0, 0, 0, 0, 0, 0, 6, 0, 0, 0, 13};
.const .align 4 .b8 S2[256] = {15, 0, 0, 0, 1, 0, 0, 0, 8, 0, 0, 0, 14, 0, 0, 0, 6, 0, 0, 0, 11, 0, 0, 0, 3, 0, 0, 0, 4, 0, 0, 0, 9, 0, 0, 0, 7, 0, 0, 0, 2, 0, 0, 0, 13, 0, 0, 0, 12, 0, 0, 0, 0, 0, 0, 0, 5, 0, 0, 0, 10, 0, 0, 0, 3, 0, 0, 0, 13, 0, 0, 0, 4, 0, 0, 0, 7, 0, 0, 0, 15, 0, 0, 0, 2, 0, 0, 0, 8, 0, 0, 0, 14, 0, 0, 0, 12, 0, 0, 0, 0, 0, 0, 0, 1, 0, 0, 0, 10, 0, 0, 0, 6, 0, 0, 0, 9, 0, 0, 0, 11, 0, 0, 0, 5, 0, 0, 0, 0, 0, 0, 0, 14, 0, 0, 0, 7, 0, 0, 0, 11, 0, 0, 0, 10, 0, 0, 0, 4, 0, 0, 0, 13, 0, 0, 0, 1, 0, 0, 0, 5, 0, 0, 0, 8, 0, 0, 0, 12, 0, 0, 0, 6, 0, 0, 0, 9, 0, 0, 0, 3, 0, 0, 0, 2, 0, 0, 0, 15, 0, 0, 0, 13, 0, 0, 0, 8, 0, 0, 0, 10, 0, 0, 0, 1, 0, 0, 0, 3, 0, 0, 0, 15, 0, 0, 0, 4, 0, 0, 0, 2, 0, 0, 0, 11, 0, 0, 0, 6, 0, 0, 0, 7, 0, 0, 0, 12, 0, 0, 0, 0, 0, 0, 0, 5, 0, 0, 0, 14, 0, 0, 0, 9};
.const .align 4 .b8 S3[256] = {10, 0, 0, 0, 0, 0, 0, 0, 9, 0, 0, 0, 14, 0, 0, 0, 6, 0, 0, 0, 3, 0, 0, 0, 15, 0, 0, 0, 5, 0, 0, 0, 1, 0, 0, 0, 13, 0, 0, 0, 12, 0, 0, 0, 7, 0, 0, 0, 11, 0, 0, 0, 4, 0, 0, 0, 2, 0, 0, 0, 8, 0, 0, 0, 13, 0, 0, 0, 7, 0, 0, 0, 0, 0, 0, 0, 9, 0, 0, 0, 3, 0, 0, 0, 4, 0, 0, 0, 6, 0, 0, 0, 10, 0, 0, 0, 2, 0, 0, 0, 8, 0, 0, 0, 5, 0, 0, 0, 14, 0, 0, 0, 12, 0, 0, 0, 11, 0, 0, 0, 15, 0, 0, 0, 1, 0, 0, 0, 13, 0, 0, 0, 6, 0, 0, 0, 4, 0, 0, 0, 9, 0, 0, 0, 8, 0, 0, 0, 15, 0, 0, 0, 3, 0, 0, 0, 0, 0, 0, 0, 11, 0, 0, 0, 1, 0, 0, 0, 2, 0, 0, 0, 12, 0, 0, 0, 5, 0, 0, 0, 10, 0, 0, 0, 14, 0, 0, 0, 7, 0, 0, 0, 1, 0, 0, 0, 10, 0, 0, 0, 13, 0, 0, 0, 0, 0, 0, 0, 6, 0, 0, 0, 9, 0, 0, 0, 8, 0, 0, 0, 7, 0, 0, 0, 4, 0, 0, 0, 15, 0, 0, 0, 14, 0, 0, 0, 3, 0, 0, 0, 11, 0, 0, 0, 5, 0, 0, 0, 2, 0, 0, 0, 12};
.const .align 4 .b8 S4[256] = {7, 0, 0, 0, 13, 0, 0, 0, 14, 0, 0, 0, 3, 0, 0, 0, 0, 0, 0, 0, 6, 0, 0, 0, 9, 0, 0, 0, 10, 0, 0, 0, 1, 0, 0, 0, 2, 0, 0, 0, 8, 0, 0, 0, 5, 0, 0, 0, 11, 0, 0, 0, 12, 0, 0, 0, 4, 0, 0, 0, 15, 0, 0, 0, 13, 0, 0, 0, 8, 0, 0, 0, 11, 0, 0, 0, 5, 0, 0, 0, 6, 0, 0, 0, 15, 0, 0, 0, 0, 0, 0, 0, 3, 0, 0, 0, 4, 0, 0, 0, 7, 0, 0, 0, 2, 0, 0, 0, 12, 0, 0, 0, 1, 0, 0, 0, 10, 0, 0, 0, 14, 0, 0, 0, 9, 0, 0, 0, 10, 0, 0, 0, 6, 0, 0, 0, 9, 0, 0, 0, 0, 0, 0, 0, 12, 0, 0, 0, 11, 0, 0, 0, 7, 0, 0, 0, 13, 0, 0, 0, 15, 0, 0, 0, 1, 0, 0, 0, 3, 0, 0, 0, 14, 0, 0, 0, 5, 0, 0, 0, 2, 0, 0, 0, 8, 0, 0, 0, 4, 0, 0, 0, 3, 0, 0, 0, 15, 0, 0, 0, 0, 0, 0, 0, 6, 0, 0, 0, 10, 0, 0, 0, 1, 0, 0, 0, 13, 0, 0, 0, 8, 0, 0, 0, 9, 0, 0, 0, 4, 0, 0, 0, 5, 0, 0, 0, 11, 0, 0, 0, 12, 0, 0, 0, 7, 0, 0, 0, 2, 0, 0, 0, 14};
.const .align 4 .b8 S5[256] = {2, 0, 0, 0, 12, 0, 0, 0, 4, 0, 0, 0, 1, 0, 0, 0, 7, 0, 0, 0, 10, 0, 0, 0, 11, 0, 0, 0, 6, 0, 0, 0, 8, 0, 0, 0, 5, 0, 0, 0, 3, 0, 0, 0, 15, 0, 0, 0, 13, 0, 0, 0, 0, 0, 0, 0, 14, 0, 0, 0, 9, 0, 0, 0, 14, 0, 0, 0, 11, 0, 0, 0, 2, 0, 0, 0, 12, 0, 0, 0, 4, 0, 0, 0, 7, 0, 0, 0, 13, 0, 0, 0, 1, 0, 0, 0, 5, 0, 0, 0, 0, 0, 0, 0, 15, 0, 0, 0, 10, 0, 0, 0, 3, 0, 0, 0, 9, 0, 0, 0, 8, 0, 0, 0, 6, 0, 0, 0, 4, 0, 0, 0, 2, 0, 0, 0, 1, 0, 0, 0, 11, 0, 0, 0, 10, 0, 0, 0, 13, 0, 0, 0, 7, 0, 0, 0, 8, 0, 0, 0, 15, 0, 0, 0, 9, 0, 0, 0, 12, 0, 0, 0, 5, 0, 0, 0, 6, 0, 0, 0, 3, 0, 0, 0, 0, 0, 0, 0, 14, 0, 0, 0, 11, 0, 0, 0, 8, 0, 0, 0, 12, 0, 0, 0, 7, 0, 0, 0, 1, 0, 0, 0, 14, 0, 0, 0, 2, 0, 0, 0, 13, 0, 0, 0, 6, 0, 0, 0, 15, 0, 0, 0, 0, 0, 0, 0, 9, 0, 0, 0, 10, 0, 0, 0, 4, 0, 0, 0, 5, 0, 0, 0, 3};
.const .align 4 .b8 S6[256] = {12, 0, 0, 0, 1, 0, 0, 0, 10, 0, 0, 0, 15, 0, 0, 0, 9, 0, 0, 0, 2, 0, 0, 0, 6, 0, 0, 0, 8, 0, 0, 0, 0, 0, 0, 0, 13, 0, 0, 0, 3, 0, 0, 0, 4, 0, 0, 0, 14, 0, 0, 0, 7, 0, 0, 0, 5, 0, 0, 0, 11, 0, 0, 0, 10, 0, 0, 0, 15, 0, 0, 0, 4, 0, 0, 0, 2, 0, 0, 0, 7, 0, 0, 0, 12, 0, 0, 0, 9, 0, 0, 0, 5, 0, 0, 0, 6, 0, 0, 0, 1, 0, 0, 0, 13, 0, 0, 0, 14, 0, 0, 0, 0, 0, 0, 0, 11, 0, 0, 0, 3, 0, 0, 0, 8, 0, 0, 0, 9, 0, 0, 0, 14, 0, 0, 0, 15, 0, 0, 0, 5, 0, 0, 0, 2, 0, 0, 0, 8, 0, 0, 0, 12, 0, 0, 0, 3, 0, 0, 0, 7, 0, 0, 0, 0, 0, 0, 0, 4, 0, 0, 0, 10, 0, 0, 0, 1, 0, 0, 0, 13, 0, 0, 0, 11, 0, 0, 0, 6, 0, 0, 0, 4, 0, 0, 0, 3, 0, 0, 0, 2, 0, 0, 0, 12, 0, 0, 0, 9, 0, 0, 0, 5, 0, 0, 0, 15, 0, 0, 0, 10, 0, 0, 0, 11, 0, 0, 0, 14, 0, 0, 0, 1, 0, 0, 0, 7, 0, 0, 0, 6, 0, 0, 0, 0, 0, 0, 0, 8, 0, 0, 0, 13};
.const .align 4 .b8 S7[256] = {4, 0, 0, 0, 11, 0, 0, 0, 2, 0, 0, 0, 14, 0, 0, 0, 15, 0, 0, 0, 0, 0, 0, 0, 8, 0, 0, 0, 13, 0, 0, 0, 3, 0, 0, 0, 12, 0, 0, 0, 9, 0, 0, 0, 7, 0, 0, 0, 5, 0, 0, 0, 10, 0, 0, 0, 6, 0, 0, 0, 1, 0, 0, 0, 13, 0, 0, 0, 0, 0, 0, 0, 11, 0, 0, 0, 7, 0, 0, 0, 4, 0, 0, 0, 9, 0, 0, 0, 1, 0, 0, 0, 10, 0, 0, 0, 14, 0, 0, 0, 3, 0, 0, 0, 5, 0, 0, 0, 12, 0, 0, 0, 2, 0, 0, 0, 15, 0, 0, 0, 8, 0, 0, 0, 6, 0, 0, 0, 1, 0, 0, 0, 4, 0, 0, 0, 11, 0, 0, 0, 13, 0, 0, 0, 12, 0, 0, 0, 3, 0, 0, 0, 7, 0, 0, 0, 14, 0, 0, 0, 10, 0, 0, 0, 15, 0, 0, 0, 6, 0, 0, 0, 8, 0, 0, 0, 0, 0, 0, 0, 5, 0, 0, 0, 9, 0, 0, 0, 2, 0, 0, 0, 6, 0, 0, 0, 11, 0, 0, 0, 13, 0, 0, 0, 8, 0, 0, 0, 1, 0, 0, 0, 4, 0, 0, 0, 10, 0, 0, 0, 7, 0, 0, 0, 9, 0, 0, 0, 5, 0, 0, 0, 0, 0, 0, 0, 15, 0, 0, 0, 14, 0, 0, 0, 2, 0, 0, 0, 3, 0, 0, 0, 12};
.const .align 4 .b8 S8[256] = {13, 0, 0, 0, 2, 0, 0, 0, 8, 0, 0, 0, 4, 0, 0, 0, 6, 0, 0, 0, 15, 0, 0, 0, 11, 0, 0, 0, 1, 0, 0, 0, 10, 0, 0, 0, 9, 0, 0, 0, 3, 0, 0, 0, 14, 0, 0, 0, 5, 0, 0, 0, 0, 0, 0, 0, 12, 0, 0, 0, 7, 0, 0, 0, 1, 0, 0, 0, 15, 0, 0, 0, 13, 0, 0, 0, 8, 0, 0, 0, 10, 0, 0, 0, 3, 0, 0, 0, 7, 0, 0, 0, 4, 0, 0, 0, 12, 0, 0, 0, 5, 0, 0, 0, 6, 0, 0, 0, 11, 0, 0, 0, 0, 0, 0, 0, 14, 0, 0, 0, 9, 0, 0, 0, 2, 0, 0, 0, 7, 0, 0, 0, 11, 0, 0, 0, 4, 0, 0, 0, 1, 0, 0, 0, 9, 0, 0, 0, 12, 0, 0, 0, 14, 0, 0, 0, 2, 0, 0, 0, 0, 0, 0, 0, 6, 0, 0, 0, 10, 0, 0, 0, 13, 0, 0, 0, 15, 0, 0, 0, 3, 0, 0, 0, 5, 0, 0, 0, 8, 0, 0, 0, 2, 0, 0, 0, 1, 0, 0, 0, 14, 0, 0, 0, 7, 0, 0, 0, 4, 0, 0, 0, 10, 0, 0, 0, 8, 0, 0, 0, 13, 0, 0, 0, 15, 0, 0, 0, 12, 0, 0, 0, 9, 0, 0, 0, 0, 0, 0, 0, 3, 0, 0, 0, 5, 0, 0, 0, 6, 0, 0, 0, 11};
.const .align 8 .u64 ALL_S[8] = {generic(S1), generic(S2), generic(S3), generic(S4), generic(S5), generic(S6), generic(S7), generic(S8)};
.const .align 4 .b8 P[128] = {16, 0, 0, 0, 7, 0, 0, 0, 20, 0, 0, 0, 21, 0, 0, 0, 29, 0, 0, 0, 12, 0, 0, 0, 28, 0, 0, 0, 17, 0, 0, 0, 1, 0, 0, 0, 15, 0, 0, 0, 23, 0, 0, 0, 26, 0, 0, 0, 5, 0, 0, 0, 18, 0, 0, 0, 31, 0, 0, 0, 10, 0, 0, 0, 2, 0, 0, 0, 8, 0, 0, 0, 24, 0, 0, 0, 14, 0, 0, 0, 32, 0, 0, 0, 27, 0, 0, 0, 3, 0, 0, 0, 9, 0, 0, 0, 19, 0, 0, 0, 13, 0, 0, 0, 30, 0, 0, 0, 6, 0, 0, 0, 22, 0, 0, 0, 11, 0, 0, 0, 4, 0, 0, 0, 25};
.const .align 4 .b8 IP_REV[256] = {40, 0, 0, 0, 8, 0, 0, 0, 48, 0, 0, 0, 16, 0, 0, 0, 56, 0, 0, 0, 24, 0, 0, 0, 64, 0, 0, 0, 32, 0, 0, 0, 39, 0, 0, 0, 7, 0, 0, 0, 47, 0, 0, 0, 15, 0, 0, 0, 55, 0, 0, 0, 23, 0, 0, 0, 63, 0, 0, 0, 31, 0, 0, 0, 38, 0, 0, 0, 6, 0, 0, 0, 46, 0, 0, 0, 14, 0, 0, 0, 54, 0, 0, 0, 22, 0, 0, 0, 62, 0, 0, 0, 30, 0, 0, 0, 37, 0, 0, 0, 5, 0, 0, 0, 45, 0, 0, 0, 13, 0, 0, 0, 53, 0, 0, 0, 21, 0, 0, 0, 61, 0, 0, 0, 29, 0, 0, 0, 36, 0, 0, 0, 4, 0, 0, 0, 44, 0, 0, 0, 12, 0, 0, 0, 52, 0, 0, 0, 20, 0, 0, 0, 60, 0, 0, 0, 28, 0, 0, 0, 35, 0, 0, 0, 3, 0, 0, 0, 43, 0, 0, 0, 11, 0, 0, 0, 51, 0, 0, 0, 19, 0, 0, 0, 59, 0, 0, 0, 27, 0, 0, 0, 34, 0, 0, 0, 2, 0, 0, 0, 42, 0, 0, 0, 10, 0, 0, 0, 50, 0, 0, 0, 18, 0, 0, 0, 58, 0, 0, 0, 26, 0, 0, 0, 33, 0, 0, 0, 1, 0, 0, 0, 41, 0, 0, 0, 9, 0, 0, 0, 49, 0, 0, 0, 17, 0, 0, 0, 57, 0, 0, 0, 25};
.const .align 4 .b8 SHIFTS[64] = {1, 0, 0, 0, 1, 0, 0, 0, 2, 0, 0, 0, 2, 0, 0, 0, 2, 0, 0, 0, 2, 0, 0, 0, 2, 0, 0, 0, 2, 0, 0, 0, 1, 0, 0, 0, 2, 0, 0, 0, 2, 0, 0, 0, 2, 0, 0, 0, 2, 0, 0, 0, 2, 0, 0, 0, 2, 0, 0, 0, 1};

.visible .entry _Z12Crack_KernelmmPmPbmi(
	.param .u64 _Z12Crack_KernelmmPmPbmi_param_0,
	.param .u64 _Z12Crack_KernelmmPmPbmi_param_1,
	.param .u64 .ptr .align 1 _Z12Crack_KernelmmPmPbmi_param_2,
	.param .u64 .ptr .align 1 _Z12Crack_KernelmmPmPbmi_param_3,
	.param .u64 _Z12Crack_KernelmmPmPbmi_param_4,
	.param .u32 _Z12Crack_KernelmmPmPbmi_param_5
)
{
	.local .align 16 .b8 	__local_depot0[400];
	.reg .b64 	%SP;
	.reg .b64 	%SPL;
	.reg .pred 	%p<24>;
	.reg .b16 	%rs<3>;
	.reg .b32 	%r<498>;
	.reg .b64 	%rd<1120>;

	mov.u64 	%SPL, __local_depot0;
	ld.param.u64 	%rd115, [_Z12Crack_KernelmmPmPbmi_param_4];
	add.u64 	%rd1, %SPL, 0;
	add.u64 	%rd2, %SPL, 136;
	add.u64 	%rd3, %SPL, 0;
	add.u64 	%rd4, %SPL, 136;
	add.u64 	%rd5, %SPL, 272;
	mov.u32 	%r22, %ctaid.x;
	mov.u32 	%r23, %ntid.x;
	mov.u32 	%r24, %tid.x;
	mad.lo.s32 	%r25, %r22, %r23, %r24;
	cvt.u64.u32 	%rd1102, %r25;
	setp.lt.u64 	%p1, %rd115, %rd1102;
	@%p1 bra 	$L__BB0_33;
	ld.const.u32 	%r30, [PC_2+4];
	ld.const.u32 	%r31, [PC_2+8];
	ld.const.u32 	%r32, [PC_2+12];
	ld.const.u32 	%r33, [PC_2+16];
	ld.const.u32 	%r34, [PC_2+20];
	ld.const.u32 	%r35, [PC_2+24];
	ld.const.u32 	%r36, [PC_2+28];
	ld.const.u32 	%r37, [PC_2+32];
	ld.const.u32 	%r38, [PC_2+36];
	ld.const.u32 	%r39, [PC_2+40];
	ld.const.u32 	%r40, [PC_2+68];
	ld.const.u32 	%r41, [PC_2+72];
	ld.const.u32 	%r42, [PC_2+76];
	ld.const.u32 	%r43, [PC_2+80];
	ld.const.u32 	%r44, [PC_2+84];
	ld.const.u32 	%r45, [PC_2+88];
	ld.const.u32 	%r46, [PC_2+92];
	ld.const.u32 	%r47, [PC_2+96];
	ld.const.u32 	%r48, [PC_2+100];
	ld.const.u32 	%r49, [PC_2+104];
	ld.const.u32 	%r50, [PC_2+108];
	ld.const.u32 	%r51, [PC_2+116];
	ld.const.u32 	%r52, [PC_2+120];
	ld.const.u32 	%r53, [PC_2+124];
	ld.const.u32 	%r54, [PC_2+128];
	ld.const.u32 	%r55, [PC_2+132];
	ld.const.u32 	%r56, [PC_2+136];
	ld.const.u32 	%r57, [PC_2+140];
	ld.const.u32 	%r58, [PC_2+144];
	ld.const.u32 	%r59, [PC_2+148];
	sub.s32 	%r60, 64, %r30;
	cvt.u64.u32 	%rd7, %r60;
	sub.s32 	%r61, 64, %r31;
	cvt.u64.u32 	%rd8, %r61;
	sub.s32 	%r62, 64, %r32;
	cvt.u64.u32 	%rd9, %r62;
	sub.s32 	%r63, 64, %r33;
	cvt.u64.u32 	%rd10, %r63;
	sub.s32 	%r64, 64, %r34;
	cvt.u64.u32 	%rd11, %r64;
	sub.s32 	%r65, 64, %r35;
	cvt.u64.u32 	%rd12, %r65;
	sub.s32 	%r66, 64, %r36;
	cvt.u64.u32 	%rd13, %r66;
	sub.s32 	%r67, 64, %r37;
	cvt.u64.u32 	%rd14, %r67;
	sub.s32 	%r68, 64, %r38;
	cvt.u64.u32 	%rd15, %r68;
	sub.s32 	%r69, 64, %r39;
	cvt.u64.u32 	%rd16, %r69;
	sub.s32 	%r70, 64, %r40;
	cvt.u64.u32 	%rd17, %r70;
	sub.s32 	%r71, 64, %r41;
	cvt.u64.u32 	%rd18, %r71;
	sub.s32 	%r72, 64, %r42;
	cvt.u64.u32 	%rd19, %r72;
	sub.s32 	%r73, 64, %r43;
	cvt.u64.u32 	%rd20, %r73;
	sub.s32 	%r74, 64, %r44;
	cvt.u64.u32 	%rd21, %r74;
	sub.s32 	%r75, 64, %r45;
	cvt.u64.u32 	%rd22, %r75;
	sub.s32 	%r76, 64, %r46;
	cvt.u64.u32 	%rd23, %r76;
	sub.s32 	%r77, 64, %r47;
	cvt.u64.u32 	%rd24, %r77;
	sub.s32 	%r78, 64, %r48;
	cvt.u64.u32 	%rd25, %r78;
	sub.s32 	%r79, 64, %r49;
	cvt.u64.u32 	%rd26, %r79;
	sub.s32 	%r80, 64, %r50;
	cvt.u64.u32 	%rd27, %r80;
	sub.s32 	%r81, 64, %r51;
	cvt.u64.u32 	%rd28, %r81;
	sub.s32 	%r82, 64, %r52;
	cvt.u64.u32 	%rd29, %r82;
	sub.s32 	%r83, 64, %r53;
	cvt.u64.u32 	%rd30, %r83;
	sub.s32 	%r84, 64, %r54;
	cvt.u64.u32 	%rd31, %r84;
	sub.s32 	%r85, 64, %r55;
	cvt.u64.u32 	%rd32, %r85;
	sub.s32 	%r86, 64, %r56;
	cvt.u64.u32 	%rd33, %r86;
	sub.s32 	%r87, 64, %r57;
	cvt.u64.u32 	%rd34, %r87;
	sub.s32 	%r88, 64, %r58;
	cvt.u64.u32 	%rd35, %r88;
	sub.s32 	%r89, 64, %r59;
	cvt.u64.u32 	%rd36, %r89;
	ld.const.u32 	%r90, [E_BIT+4];
	ld.const.u32 	%r91, [E_BIT+8];
	ld.const.u32 	%r92, [E_BIT+12];
	ld.const.u32 	%r93, [E_BIT+16];
	ld.const.u32 	%r94, [E_BIT+20];
	ld.const.u32 	%r95, [E_BIT+24];
	ld.const.u32 	%r96, [E_BIT+28];
	ld.const.u32 	%r97, [E_BIT+32];
	ld.const.u32 	%r98, [E_BIT+36];
	ld.const.u32 	%r99, [E_BIT+40];
	ld.const.u32 	%r100, [E_BIT+44];
	ld.const.u32 	%r101, [E_BIT+48];
	ld.const.u32 	%r102, [E_BIT+56];
	ld.const.u32 	%r103, [E_BIT+60];
	ld.const.u32 	%r104, [E_BIT+64];
	ld.const.u32 	%r105, [E_BIT+68];
	ld.const.u32 	%r106, [E_BIT+72];
	ld.const.u32 	%r107, [E_BIT+76];
	ld.const.u32 	%r108, [E_BIT+80];
	ld.const.u32 	%r109, [E_BIT+84];
	ld.const.u32 	%r110, [E_BIT+88];
	ld.const.u32 	%r111, [E_BIT+92];
	ld.const.u32 	%r112, [E_BIT+96];
	ld.const.u32 	%r113, [E_BIT+124];
	ld.const.u32 	%r114, [E_BIT+128];
	ld.const.u32 	%r115, [E_BIT+132];
	ld.const.u32 	%r116, [P+36];
	sub.s32 	%r117, 64, %r90;
	cvt.u64.u32 	%rd37, %r117;
	sub.s32 	%r118, 64, %r91;
	cvt.u64.u32 	%rd38, %r118;
	sub.s32 	%r119, 64, %r92;
	cvt.u64.u32 	%rd39, %r119;
	sub.s32 	%r120, 64, %r93;
	cvt.u64.u32 	%rd40, %r120;
	sub.s32 	%r121, 64, %r94;
	cvt.u64.u32 	%rd41, %r121;
	sub.s32 	%r122, 64, %r95;
	cvt.u64.u32 	%rd42, %r122;
	sub.s32 	%r123, 64, %r96;
	cvt.u64.u32 	%rd43, %r123;
	sub.s32 	%r124, 64, %r97;
	cvt.u64.u32 	%rd44, %r124;
	sub.s32 	%r125, 64, %r98;
	cvt.u64.u32 	%rd45, %r125;
	sub.s32 	%r126, 64, %r99;
	cvt.u64.u32 	%rd46, %r126;
	sub.s32 	%r127, 64, %r100;
	cvt.u64.u32 	%rd47, %r127;
	sub.s32 	%r128, 64, %r101;
	cvt.u64.u32 	%rd48, %r128;
	sub.s32 	%r129, 64, %r102;
	cvt.u64.u32 	%rd49, %r129;
	sub.s32 	%r130, 64, %r103;
	cvt.u64.u32 	%rd50, %r130;
	sub.s32 	%r131, 64, %r104;
	cvt.u64.u32 	%rd51, %r131;
	sub.s32 	%r132, 64, %r105;
	cvt.u64.u32 	%rd52, %r132;
	sub.s32 	%r133, 64, %r106;
	cvt.u64.u32 	%rd53, %r133;
	sub.s32 	%r134, 64, %r107;
	cvt.u64.u32 	%rd54, %r134;
	sub.s32 	%r135, 64, %r108;
	cvt.u64.u32 	%rd55, %r135;
	sub.s32 	%r136, 64, %r109;
	cvt.u64.u32 	%rd56, %r136;
	sub.s32 	%r137, 64, %r110;
	cvt.u64.u32 	%rd57, %r137;
	sub.s32 	%r138, 64, %r111;
	cvt.u64.u32 	%rd58, %r138;
	sub.s32 	%r139, 64, %r112;
	cvt.u64.u32 	%rd59, %r139;
	sub.s32 	%r140, 64, %r113;
	cvt.u64.u32 	%rd60, %r140;
	sub.s32 	%r141, 64, %r114;
	cvt.u64.u32 	%rd61, %r141;
	sub.s32 	%r142, 64, %r115;
	cvt.u64.u32 	%rd62, %r142;
	sub.s32 	%r143, 64, %r116;
	cvt.u64.u32 	%rd63, %r143;
	ld.const.u32 	%r202, [PC_2];
	sub.s32 	%r203, 64, %r202;
	ld.const.u32 	%r214, [PC_2+44];
	sub.s32 	%r215, 64, %r214;
	ld.const.u32 	%r216, [PC_2+48];
	sub.s32 	%r217, 64, %r216;
	ld.const.u32 	%r218, [PC_2+52];
	sub.s32 	%r219, 64, %r218;
	ld.const.u32 	%r220, [PC_2+56];
	sub.s32 	%r221, 64, %r220;
	ld.const.u32 	%r222, [PC_2+60];
	sub.s32 	%r223, 64, %r222;
	ld.const.u32 	%r224, [PC_2+64];
	sub.s32 	%r225, 64, %r224;
	ld.const.u32 	%r237, [PC_2+112];
	sub.s32 	%r238, 64, %r237;
	ld.const.u32 	%r248, [PC_2+152];
	sub.s32 	%r249, 64, %r248;
	ld.const.u32 	%r250, [PC_2+156];
	sub.s32 	%r251, 64, %r250;
	ld.const.u32 	%r252, [PC_2+160];
	sub.s32 	%r253, 64, %r252;
	ld.const.u32 	%r254, [PC_2+164];
	sub.s32 	%r255, 64, %r254;
	ld.const.u32 	%r256, [PC_2+168];
	sub.s32 	%r257, 64, %r256;
	ld.const.u32 	%r258, [PC_2+172];
	sub.s32 	%r259, 64, %r258;
	ld.const.u32 	%r260, [PC_2+176];
	sub.s32 	%r261, 64, %r260;
	ld.const.u32 	%r262, [PC_2+180];
	sub.s32 	%r263, 64, %r262;
	ld.const.u32 	%r264, [PC_2+184];
	sub.s32 	%r265, 64, %r264;
	ld.const.u32 	%r266, [PC_2+188];
	sub.s32 	%r267, 64, %r266;
	ld.const.u32 	%r311, [E_BIT];
	sub.s32 	%r312, 64, %r311;
	ld.const.u32 	%r325, [E_BIT+52];
	sub.s32 	%r326, 64, %r325;
	ld.const.u32 	%r338, [E_BIT+100];
	sub.s32 	%r339, 64, %r338;
	ld.const.u32 	%r340, [E_BIT+104];
	sub.s32 	%r341, 64, %r340;
	ld.const.u32 	%r342, [E_BIT+108];
	sub.s32 	%r343, 64, %r342;
	ld.const.u32 	%r344, [E_BIT+112];
	sub.s32 	%r345, 64, %r344;
	ld.const.u32 	%r346, [E_BIT+116];
	sub.s32 	%r347, 64, %r346;
	ld.const.u32 	%r348, [E_BIT+120];
	sub.s32 	%r349, 64, %r348;
	ld.const.u32 	%r353, [E_BIT+136];
	sub.s32 	%r354, 64, %r353;
	ld.const.u32 	%r355, [E_BIT+140];
	sub.s32 	%r356, 64, %r355;
	ld.const.u32 	%r357, [E_BIT+144];
	sub.s32 	%r358, 64, %r357;
	ld.const.u32 	%r359, [E_BIT+148];
	sub.s32 	%r360, 64, %r359;
	ld.const.u32 	%r361, [E_BIT+152];
	sub.s32 	%r362, 64, %r361;
	ld.const.u32 	%r363, [E_BIT+156];
	sub.s32 	%r364, 64, %r363;
	ld.const.u32 	%r365, [E_BIT+160];
	sub.s32 	%r366, 64, %r365;
	ld.const.u32 	%r367, [E_BIT+164];
	sub.s32 	%r368, 64, %r367;
	ld.const.u32 	%r369, [E_BIT+168];
	sub.s32 	%r370, 64, %r369;
	ld.const.u32 	%r371, [E_BIT+172];
	sub.s32 	%r372, 64, %r371;
	ld.const.u32 	%r373, [E_BIT+176];
	sub.s32 	%r374, 64, %r373;
	ld.const.u32 	%r375, [E_BIT+180];
	sub.s32 	%r376, 64, %r375;
	ld.const.u32 	%r377, [E_BIT+184];
	sub.s32 	%r378, 64, %r377;
	ld.const.u32 	%r379, [E_BIT+188];
	sub.s32 	%r380, 64, %r379;
	ld.const.u64 	%rd742, [ALL_S];
	ld.const.u64 	%rd761, [ALL_S+8];
	ld.const.u64 	%rd780, [ALL_S+16];
	ld.const.u64 	%rd799, [ALL_S+24];
	ld.const.u64 	%rd818, [ALL_S+32];
	ld.const.u64 	%rd837, [ALL_S+40];
	ld.const.u64 	%rd856, [ALL_S+48];
	ld.const.u64 	%rd875, [ALL_S+56];
	ld.const.u32 	%r381, [P];
	sub.s32 	%r382, 64, %r381;
	ld.const.u32 	%r383, [P+4];
	sub.s32 	%r384, 64, %r383;
	ld.const.u32 	%r385, [P+8];
	sub.s32 	%r386, 64, %r385;
	ld.const.u32 	%r387, [P+12];
	sub.s32 	%r388, 64, %r387;
	ld.const.u32 	%r389, [P+16];
	sub.s32 	%r390, 64, %r389;
	ld.const.u32 	%r391, [P+20];
	sub.s32 	%r392, 64, %r391;
	ld.const.u32 	%r393, [P+24];
	sub.s32 	%r394, 64, %r393;
	ld.const.u32 	%r395, [P+28];
	sub.s32 	%r396, 64, %r395;
	ld.const.u32 	%r397, [P+32];
	sub.s32 	%r398, 64, %r397;
	ld.const.u32 	%r400, [P+40];
	sub.s32 	%r401, 64, %r400;
	ld.const.u32 	%r402, [P+44];
	sub.s32 	%r403, 64, %r402;
	ld.const.u32 	%r404, [P+48];
	sub.s32 	%r405, 64, %r404;
	ld.const.u32 	%r406, [P+52];
	sub.s32 	%r407, 64, %r406;
	ld.const.u32 	%r408, [P+56];
	sub.s32 	%r409, 64, %r408;
	ld.const.u32 	%r410, [P+60];
	sub.s32 	%r411, 64, %r410;
	ld.const.u32 	%r412, [P+64];
	sub.s32 	%r413, 64, %r412;
	ld.const.u32 	%r414, [P+68];
	sub.s32 	%r415, 64, %r414;
	ld.const.u32 	%r416, [P+72];
	sub.s32 	%r417, 64, %r416;
	ld.const.u32 	%r418, [P+76];
	sub.s32 	%r419, 64, %r418;
	ld.const.u32 	%r420, [P+80];
	sub.s32 	%r421, 64, %r420;
	ld.const.u32 	%r422, [P+84];
	sub.s32 	%r423, 64, %r422;
	ld.const.u32 	%r424, [P+88];
	sub.s32 	%r425, 64, %r424;
	ld.const.u32 	%r426, [P+92];
	sub.s32 	%r427, 64, %r426;
	ld.const.u32 	%r428, [P+96];
	sub.s32 	%r429, 64, %r428;
	ld.const.u32 	%r430, [P+100];
	sub.s32 	%r431, 64, %r430;
	ld.const.u32 	%r432, [P+104];
	sub.s32 	%r433, 64, %r432;
	ld.const.u32 	%r434, [P+108];
	sub.s32 	%r435, 64, %r434;
	ld.const.u32 	%r436, [P+112];
	sub.s32 	%r437, 64, %r436;
	ld.const.u32 	%r438, [P+116];
	sub.s32 	%r439, 64, %r438;
	ld.const.u32 	%r440, [P+120];
	sub.s32 	%r441, 64, %r440;
	ld.const.u32 	%r442, [P+124];
	sub.s32 	%r443, 64, %r442;
$L__BB0_2:
	ld.param.u32 	%r489, [_Z12Crack_KernelmmPmPbmi_param_5];
	sub.s32 	%r145, 64, %r489;
	shl.b64 	%rd65, %rd1102, %r145;
	mov.u64 	%rd125, PC_1;
	add.s64 	%rd1103, %rd125, 16;
	mov.b64 	%rd1105, 0;
	mov.b64 	%rd1104, 56;
	mov.b32 	%r490, 0;
$L__BB0_3:
	ld.const.u32 	%r146, [%rd1103+-16];
	sub.s32 	%r147, 64, %r146;
	shr.u64 	%rd126, %rd65, %r147;
	and.b64  	%rd127, %rd126, 1;
	cvt.u32.u64 	%r148, %rd1104;
	add.s32 	%r149, %r148, 7;
	sub.s32 	%r150, -7, %r148;
	and.b32  	%r151, %r150, 63;
	mov.b64 	%rd128, -2;
	shr.u64 	%rd129, %rd128, %r151;
	and.b32  	%r152, %r149, 63;
	shl.b64 	%rd130, %rd128, %r152;
	or.b64  	%rd131, %rd130, %rd129;
	and.b64  	%rd132, %rd1105, %rd131;
	shl.b64 	%rd133, %rd127, %r149;
	or.b64  	%rd69, %rd133, %rd132;
	ld.const.u32 	%r153, [%rd1103+-12];
	sub.s32 	%r154, 64, %r153;
	shr.u64 	%rd134, %rd65, %r154;
	and.b64  	%rd135, %rd134, 1;
	add.s32 	%r155, %r148, 6;
	sub.s32 	%r156, -6, %r148;
	and.b32  	%r157, %r156, 63;
	shr.u64 	%rd136, %rd128, %r157;
	and.b32  	%r158, %r155, 63;
	shl.b64 	%rd137, %rd128, %r158;
	or.b64  	%rd138, %rd137, %rd136;
	and.b64  	%rd139, %rd69, %rd138;
	shl.b64 	%rd140, %rd135, %r155;
	or.b64  	%rd141, %rd140, %rd139;
	ld.const.u32 	%r159, [%rd1103+-8];
	sub.s32 	%r160, 64, %r159;
	shr.u64 	%rd142, %rd65, %r160;
	and.b64  	%rd143, %rd142, 1;
	add.s32 	%r161, %r148, 5;
	sub.s32 	%r162, -5, %r148;
	and.b32  	%r163, %r162, 63;
	shr.u64 	%rd144, %rd128, %r163;
	and.b32  	%r164, %r161, 63;
	shl.b64 	%rd145, %rd128, %r164;
	or.b64  	%rd146, %rd145, %rd144;
	and.b64  	%rd147, %rd141, %rd146;
	shl.b64 	%rd148, %rd143, %r161;
	or.b64  	%rd149, %rd148, %rd147;
	ld.const.u32 	%r165, [%rd1103+-4];
	sub.s32 	%r166, 64, %r165;
	shr.u64 	%rd150, %rd65, %r166;
	and.b64  	%rd151, %rd150, 1;
	add.s32 	%r167, %r148, 4;
	sub.s32 	%r168, -4, %r148;
	and.b32  	%r169, %r168, 63;
	shr.u64 	%rd152, %rd128, %r169;
	and.b32  	%r170, %r167, 63;
	shl.b64 	%rd153, %rd128, %r170;
	or.b64  	%rd154, %rd153, %rd152;
	and.b64  	%rd155, %rd149, %rd154;
	shl.b64 	%rd156, %rd151, %r167;
	or.b64  	%rd157, %rd156, %rd155;
	ld.const.u32 	%r171, [%rd1103];
	sub.s32 	%r172, 64, %r171;
	shr.u64 	%rd158, %rd65, %r172;
	and.b64  	%rd159, %rd158, 1;
	add.s32 	%r173, %r148, 3;
	sub.s32 	%r174, -3, %r148;
	and.b32  	%r175, %r174, 63;
	shr.u64 	%rd160, %rd128, %r175;
	and.b32  	%r176, %r173, 63;
	shl.b64 	%rd161, %rd128, %r176;
	or.b64  	%rd162, %rd161, %rd160;
	and.b64  	%rd163, %rd157, %rd162;
	shl.b64 	%rd164, %rd159, %r173;
	or.b64  	%rd165, %rd164, %rd163;
	ld.const.u32 	%r177, [%rd1103+4];
	sub.s32 	%r178, 64, %r177;
	shr.u64 	%rd166, %rd65, %r178;
	and.b64  	%rd167, %rd166, 1;
	add.s32 	%r179, %r148, 2;
	sub.s32 	%r180, -2, %r148;
	and.b32  	%r181, %r180, 63;
	shr.u64 	%rd168, %rd128, %r181;
	and.b32  	%r182, %r179, 63;
	shl.b64 	%rd169, %rd128, %r182;
	or.b64  	%rd170, %rd169, %rd168;
	and.b64  	%rd171, %rd165, %rd170;
	shl.b64 	%rd172, %rd167, %r179;
	or.b64  	%rd173, %rd172, %rd171;
	ld.const.u32 	%r183, [%rd1103+8];
	sub.s32 	%r184, 64, %r183;
	shr.u64 	%rd174, %rd65, %r184;
	and.b64  	%rd175, %rd174, 1;
	add.s32 	%r185, %r148, 1;
	not.b32 	%r186, %r148;
	and.b32  	%r187, %r186, 63;
	shr.u64 	%rd176, %rd128, %r187;
	and.b32  	%r188, %r185, 63;
	shl.b64 	%rd177, %rd128, %r188;
	or.b64  	%rd178, %rd177, %rd176;
	and.b64  	%rd179, %rd173, %rd178;
	shl.b64 	%rd180, %rd175, %r185;
	or.b64  	%rd181, %rd180, %rd179;
	ld.const.u32 	%r189, [%rd1103+12];
	sub.s32 	%r190, 64, %r189;
	shr.u64 	%rd182, %rd65, %r190;
	and.b64  	%rd183, %rd182, 1;
	and.b32  	%r191, %r148, 63;
	shl.b64 	%rd184, %rd128, %r191;
	neg.s32 	%r192, %r148;
	and.b32  	%r193, %r192, 63;
	shr.u64 	%rd185, %rd128, %r193;
	or.b64  	%rd186, %rd184, %rd185;
	and.b64  	%rd70, %rd181, %rd186;
	shl.b64 	%rd187, %rd183, %r148;
	or.b64  	%rd1105, %rd187, %rd70;
	add.s64 	%rd1104, %rd1104, -8;
	add.s32 	%r490, %r490, 32;
	add.s64 	%rd1103, %rd1103, 32;
	setp.ne.s32 	%p2, %r490, 224;
	@%p2 bra 	$L__BB0_3;
	shl.b64 	%rd188, %rd1105, 28;
	and.b64  	%rd189, %rd69, -9223372036854775808;
	and.b64  	%rd190, %rd70, 9079256848778919936;
	or.b64  	%rd191, %rd189, %rd190;
	and.b64  	%rd192, %rd1105, 72057594037927936;
	or.b64  	%rd193, %rd191, %rd192;
	and.b64  	%rd194, %rd70, 71494644084506624;
	or.b64  	%rd195, %rd193, %rd194;
	and.b64  	%rd196, %rd1105, 281474976710656;
	or.b64  	%rd197, %rd195, %rd196;
	and.b64  	%rd198, %rd70, 279275953455104;
	and.b64  	%rd199, %rd1105, 1099511627776;
	or.b64  	%rd200, %rd197, %rd198;
	and.b64  	%rd1115, %rd188, -68719476736;
	or.b64  	%rd201, %rd200, %rd199;
	and.b64  	%rd202, %rd70, 1030792151040;
	or.b64  	%rd1111, %rd201, %rd202;
	mov.b32 	%r491, 1;
$L__BB0_5:
	add.s32 	%r195, %r491, -1;
	mul.wide.u32 	%rd203, %r195, 4;
	mov.u64 	%rd204, SHIFTS;
	add.s64 	%rd205, %rd204, %rd203;
	ld.const.u32 	%r4, [%rd205];
	setp.lt.s32 	%p3, %r4, 1;
	@%p3 bra 	$L__BB0_13;
	setp.lt.u32 	%p4, %r4, 4;
	@%p4 bra 	$L__BB0_9;
	and.b32  	%r5, %r4, 2147483644;
	mov.b32 	%r492, 0;
$L__BB0_8:
	shl.b64 	%rd207, %rd1111, 1;
	and.b64  	%rd208, %rd207, 2305842880364675070;
	shr.u64 	%rd209, %rd1111, 27;
	and.b64  	%rd210, %rd209, 68719476736;
	or.b64  	%rd211, %rd208, %rd210;
	shl.b64 	%rd212, %rd211, 3;
	shr.u64 	%rd213, %rd207, 25;
	and.b64  	%rd214, %rd213, 412316860416;
	or.b64  	%rd215, %rd212, %rd214;
	and.b64  	%rd216, %rd213, 68719476736;
	or.b64  	%rd1111, %rd215, %rd216;
	add.s32 	%r492, %r492, 4;
	setp.ne.s32 	%p5, %r492, %r5;
	@%p5 bra 	$L__BB0_8;
$L__BB0_9:
	and.b32  	%r197, %r4, 3;
	setp.eq.s32 	%p6, %r197, 0;
	@%p6 bra 	$L__BB0_13;
	shl.b64 	%rd82, %rd1111, 1;
	and.b64  	%rd217, %rd82, -68719476738;
	shr.u64 	%rd218, %rd1111, 27;
	and.b64  	%rd219, %rd218, 68719476736;
	or.b64  	%rd1111, %rd217, %rd219;
	setp.eq.s32 	%p7, %r197, 1;
	@%p7 bra 	$L__BB0_13;
	shl.b64 	%rd84, %rd1111, 1;
	and.b64  	%rd220, %rd84, -68719476740;
	shr.u64 	%rd221, %rd82, 27;
	and.b64  	%rd222, %rd221, 68719476736;
	or.b64  	%rd1111, %rd220, %rd222;
	setp.eq.s32 	%p8, %r197, 2;
	@%p8 bra 	$L__BB0_13;
	shl.b64 	%rd223, %rd1111, 1;
	and.b64  	%rd224, %rd223, -68719476744;
	shr.u64 	%rd225, %rd84, 27;
	and.b64  	%rd226, %rd225, 68719476736;
	or.b64  	%rd1111, %rd224, %rd226;
$L__BB0_13:
	mul.wide.u32 	%rd227, %r491, 8;
	add.s64 	%rd228, %rd3, %rd227;
	st.local.u64 	[%rd228], %rd1111;
	@%p3 bra 	$L__BB0_21;
	and.b32  	%r8, %r4, 3;
	setp.lt.u32 	%p10, %r4, 4;
	@%p10 bra 	$L__BB0_17;
	and.b32  	%r9, %r4, 2147483644;
	mov.b32 	%r493, 0;
$L__BB0_16:
	shl.b64 	%rd230, %rd1115, 1;
	and.b64  	%rd231, %rd230, 2305842880364675070;
	shr.u64 	%rd232, %rd1115, 27;
	and.b64  	%rd233, %rd232, 68719476736;
	or.b64  	%rd234, %rd231, %rd233;
	shl.b64 	%rd235, %rd234, 3;
	shr.u64 	%rd236, %rd230, 25;
	and.b64  	%rd237, %rd236, 412316860416;
	or.b64  	%rd238, %rd235, %rd237;
	and.b64  	%rd239, %rd236, 68719476736;
	or.b64  	%rd1115, %rd238, %rd239;
	add.s32 	%r493, %r493, 4;
	setp.ne.s32 	%p11, %r493, %r9;
	@%p11 bra 	$L__BB0_16;
$L__BB0_17:
	setp.eq.s32 	%p12, %r8, 0;
	@%p12 bra 	$L__BB0_21;
	shl.b64 	%rd92, %rd1115, 1;
	and.b64  	%rd240, %rd92, -68719476738;
	shr.u64 	%rd241, %rd1115, 27;
	and.b64  	%rd242, %rd241, 68719476736;
	or.b64  	%rd1115, %rd240, %rd242;
	setp.eq.s32 	%p13, %r8, 1;
	@%p13 bra 	$L__BB0_21;
	shl.b64 	%rd94, %rd1115, 1;
	and.b64  	%rd243, %rd94, -68719476740;
	shr.u64 	%rd244, %rd92, 27;
	and.b64  	%rd245, %rd244, 68719476736;
	or.b64  	%rd1115, %rd243, %rd245;
	setp.eq.s32 	%p14, %r8, 2;
	@%p14 bra 	$L__BB0_21;
	shl.b64 	%rd246, %rd1115, 1;
	and.b64  	%rd247, %rd246, -68719476744;
	shr.u64 	%rd248, %rd94, 27;
	and.b64  	%rd249, %rd248, 68719476736;
	or.b64  	%rd1115, %rd247, %rd249;
$L__BB0_21:
	add.s64 	%rd251, %rd4, %rd227;
	st.local.u64 	[%rd251], %rd1115;
	add.s32 	%r491, %r491, 1;
	setp.ne.s32 	%p15, %r491, 17;
	@%p15 bra 	$L__BB0_5;
	mov.b32 	%r494, 0;
$L__BB0_23:
	add.s32 	%r14, %r494, 1;
	mul.wide.u32 	%rd252, %r494, 8;
	add.s64 	%rd253, %rd3, %rd252;
	ld.local.u64 	%rd254, [%rd253+8];
	add.s64 	%rd255, %rd5, %rd252;
	add.s64 	%rd256, %rd4, %rd252;
	ld.local.u64 	%rd257, [%rd256+8];
	shr.u64 	%rd258, %rd257, 28;
	or.b64  	%rd259, %rd258, %rd254;
	shr.u64 	%rd260, %rd259, %r203;
	shl.b64 	%rd261, %rd260, 63;
	cvt.u32.u64 	%r204, %rd7;
	shr.u64 	%rd262, %rd259, %r204;
	shl.b64 	%rd263, %rd262, 62;
	and.b64  	%rd264, %rd263, 4611686018427387904;
	or.b64  	%rd265, %rd264, %rd261;
	cvt.u32.u64 	%r205, %rd8;
	shr.u64 	%rd266, %rd259, %r205;
	shl.b64 	%rd267, %rd266, 61;
	and.b64  	%rd268, %rd267, 2305843009213693952;
	or.b64  	%rd269, %rd268, %rd265;
	cvt.u32.u64 	%r206, %rd9;
	shr.u64 	%rd270, %rd259, %r206;
	shl.b64 	%rd271, %rd270, 60;
	and.b64  	%rd272, %rd271, 1152921504606846976;
	or.b64  	%rd273, %rd272, %rd269;
	cvt.u32.u64 	%r207, %rd10;
	shr.u64 	%rd274, %rd259, %r207;
	shl.b64 	%rd275, %rd274, 59;
	and.b64  	%rd276, %rd275, 576460752303423488;
	or.b64  	%rd277, %rd276, %rd273;
	cvt.u32.u64 	%r208, %rd11;
	shr.u64 	%rd278, %rd259, %r208;
	shl.b64 	%rd279, %rd278, 58;
	and.b64  	%rd280, %rd279, 288230376151711744;
	cvt.u32.u64 	%r209, %rd12;
	shr.u64 	%rd281, %rd259, %r209;
	shl.b64 	%rd282, %rd281, 57;
	and.b64  	%rd283, %rd282, 144115188075855872;
	cvt.u32.u64 	%r210, %rd13;
	shr.u64 	%rd284, %rd259, %r210;
	shl.b64 	%rd285, %rd284, 56;
	and.b64  	%rd286, %rd285, 72057594037927936;
	cvt.u32.u64 	%r211, %rd14;
	shr.u64 	%rd287, %rd259, %r211;
	shl.b64 	%rd288, %rd287, 55;
	and.b64  	%rd289, %rd288, 36028797018963968;
	cvt.u32.u64 	%r212, %rd15;
	shr.u64 	%rd290, %rd259, %r212;
	shl.b64 	%rd291, %rd290, 54;
	and.b64  	%rd292, %rd291, 18014398509481984;
	cvt.u32.u64 	%r213, %rd16;
	shr.u64 	%rd293, %rd259, %r213;
	shl.b64 	%rd294, %rd293, 53;
	and.b64  	%rd295, %rd294, 9007199254740992;
	shr.u64 	%rd296, %rd259, %r215;
	shl.b64 	%rd297, %rd296, 52;
	and.b64  	%rd298, %rd297, 4503599627370496;
	shr.u64 	%rd299, %rd259, %r217;
	shl.b64 	%rd300, %rd299, 51;
	and.b64  	%rd301, %rd300, 2251799813685248;
	shr.u64 	%rd302, %rd259, %r219;
	shl.b64 	%rd303, %rd302, 50;
	and.b64  	%rd304, %rd303, 1125899906842624;
	shr.u64 	%rd305, %rd259, %r221;
	shl.b64 	%rd306, %rd305, 49;
	and.b64  	%rd307, %rd306, 562949953421312;
	shr.u64 	%rd308, %rd259, %r223;
	shl.b64 	%rd309, %rd308, 48;
	and.b64  	%rd310, %rd309, 281474976710656;
	shr.u64 	%rd311, %rd259, %r225;
	shl.b64 	%rd312, %rd311, 47;
	and.b64  	%rd313, %rd312, 140737488355328;
	cvt.u32.u64 	%r226, %rd17;
	shr.u64 	%rd314, %rd259, %r226;
	shl.b64 	%rd315, %rd314, 46;
	and.b64  	%rd316, %rd315, 70368744177664;
	cvt.u32.u64 	%r227, %rd18;
	shr.u64 	%rd317, %rd259, %r227;
	shl.b64 	%rd318, %rd317, 45;
	and.b64  	%rd319, %rd318, 35184372088832;
	cvt.u32.u64 	%r228, %rd19;
	shr.u64 	%rd320, %rd259, %r228;
	shl.b64 	%rd321, %rd320, 44;
	and.b64  	%rd322, %rd321, 17592186044416;
	cvt.u32.u64 	%r229, %rd20;
	shr.u64 	%rd323, %rd259, %r229;
	shl.b64 	%rd324, %rd323, 43;
	and.b64  	%rd325, %rd324, 8796093022208;
	cvt.u32.u64 	%r230, %rd21;
	shr.u64 	%rd326, %rd259, %r230;
	shl.b64 	%rd327, %rd326, 42;
	and.b64  	%rd328, %rd327, 4398046511104;
	cvt.u32.u64 	%r231, %rd22;
	shr.u64 	%rd329, %rd259, %r231;
	shl.b64 	%rd330, %rd329, 41;
	and.b64  	%rd331, %rd330, 2199023255552;
	cvt.u32.u64 	%r232, %rd23;
	shr.u64 	%rd332, %rd259, %r232;
	shl.b64 	%rd333, %rd332, 40;
	and.b64  	%rd334, %rd333, 1099511627776;
	cvt.u32.u64 	%r233, %rd24;
	shr.u64 	%rd335, %rd259, %r233;
	shl.b64 	%rd336, %rd335, 39;
	and.b64  	%rd337, %rd336, 549755813888;
	cvt.u32.u64 	%r234, %rd25;
	shr.u64 	%rd338, %rd259, %r234;
	shl.b64 	%rd339, %rd338, 38;
	and.b64  	%rd340, %rd339, 274877906944;
	cvt.u32.u64 	%r235, %rd26;
	shr.u64 	%rd341, %rd259, %r235;
	shl.b64 	%rd342, %rd341, 37;
	and.b64  	%rd343, %rd342, 137438953472;
	cvt.u32.u64 	%r236, %rd27;
	shr.u64 	%rd344, %rd259, %r236;
	shl.b64 	%rd345, %rd344, 36;
	and.b64  	%rd346, %rd345, 68719476736;
	shr.u64 	%rd347, %rd259, %r238;
	shl.b64 	%rd348, %rd347, 35;
	and.b64  	%rd349, %rd348, 34359738368;
	cvt.u32.u64 	%r239, %rd28;
	shr.u64 	%rd350, %rd259, %r239;
	shl.b64 	%rd351, %rd350, 34;
	and.b64  	%rd352, %rd351, 17179869184;
	cvt.u32.u64 	%r240, %rd29;
	shr.u64 	%rd353, %rd259, %r240;
	shl.b64 	%rd354, %rd353, 33;
	and.b64  	%rd355, %rd354, 8589934592;
	cvt.u32.u64 	%r241, %rd30;
	shr.u64 	%rd356, %rd259, %r241;
	shl.b64 	%rd357, %rd356, 32;
	and.b64  	%rd358, %rd357, 4294967296;
	cvt.u32.u64 	%r242, %rd31;
	shr.u64 	%rd359, %rd259, %r242;
	shl.b64 	%rd360, %rd359, 31;
	and.b64  	%rd361, %rd360, 2147483648;
	cvt.u32.u64 	%r243, %rd32;
	shr.u64 	%rd362, %rd259, %r243;
	shl.b64 	%rd363, %rd362, 30;
	and.b64  	%rd364, %rd363, 1073741824;
	cvt.u32.u64 	%r244, %rd33;
	shr.u64 	%rd365, %rd259, %r244;
	shl.b64 	%rd366, %rd365, 29;
	and.b64  	%rd367, %rd366, 536870912;
	cvt.u32.u64 	%r245, %rd34;
	shr.u64 	%rd368, %rd259, %r245;
	shl.b64 	%rd369, %rd368, 28;
	and.b64  	%rd370, %rd369, 268435456;
	cvt.u32.u64 	%r246, %rd35;
	shr.u64 	%rd371, %rd259, %r246;
	shl.b64 	%rd372, %rd371, 27;
	and.b64  	%rd373, %rd372, 134217728;
	cvt.u32.u64 	%r247, %rd36;
	shr.u64 	%rd374, %rd259, %r247;
	shl.b64 	%rd375, %rd374, 26;
	and.b64  	%rd376, %rd375, 67108864;
	shr.u64 	%rd377, %rd259, %r249;
	shl.b64 	%rd378, %rd377, 25;
	and.b64  	%rd379, %rd378, 33554432;
	shr.u64 	%rd380, %rd259, %r251;
	shl.b64 	%rd381, %rd380, 24;
	and.b64  	%rd382, %rd381, 16777216;
	shr.u64 	%rd383, %rd259, %r253;
	shl.b64 	%rd384, %rd383, 23;
	and.b64  	%rd385, %rd384, 8388608;
	shr.u64 	%rd386, %rd259, %r255;
	shl.b64 	%rd387, %rd386, 22;
	and.b64  	%rd388, %rd387, 4194304;
	shr.u64 	%rd389, %rd259, %r257;
	shl.b64 	%rd390, %rd389, 21;
	and.b64  	%rd391, %rd390, 2097152;
	shr.u64 	%rd392, %rd259, %r259;
	shl.b64 	%rd393, %rd392, 20;
	and.b64  	%rd394, %rd393, 1048576;
	shr.u64 	%rd395, %rd259, %r261;
	shl.b64 	%rd396, %rd395, 19;
	and.b64  	%rd397, %rd396, 524288;
	shr.u64 	%rd398, %rd259, %r263;
	shl.b64 	%rd399, %rd398, 18;
	and.b64  	%rd400, %rd399, 262144;
	shr.u64 	%rd401, %rd259, %r265;
	shl.b64 	%rd402, %rd401, 17;
	and.b64  	%rd403, %rd402, 131072;
	shr.u64 	%rd404, %rd259, %r267;
	or.b64  	%rd405, %rd280, %rd277;
	or.b64  	%rd406, %rd283, %rd405;
	or.b64  	%rd407, %rd286, %rd406;
	or.b64  	%rd408, %rd289, %rd407;
	or.b64  	%rd409, %rd292, %rd408;
	or.b64  	%rd410, %rd295, %rd409;
	or.b64  	%rd411, %rd298, %rd410;
	or.b64  	%rd412, %rd301, %rd411;
	or.b64  	%rd413, %rd304, %rd412;
	or.b64  	%rd414, %rd307, %rd413;
	or.b64  	%rd415, %rd310, %rd414;
	or.b64  	%rd416, %rd313, %rd415;
	or.b64  	%rd417, %rd316, %rd416;
	or.b64  	%rd418, %rd319, %rd417;
	or.b64  	%rd419, %rd322, %rd418;
	or.b64  	%rd420, %rd325, %rd419;
	or.b64  	%rd421, %rd328, %rd420;
	or.b64  	%rd422, %rd331, %rd421;
	or.b64  	%rd423, %rd334, %rd422;
	or.b64  	%rd424, %rd337, %rd423;
	or.b64  	%rd425, %rd340, %rd424;
	or.b64  	%rd426, %rd343, %rd425;
	or.b64  	%rd427, %rd346, %rd426;
	or.b64  	%rd428, %rd349, %rd427;
	or.b64  	%rd429, %rd352, %rd428;
	or.b64  	%rd430, %rd355, %rd429;
	or.b64  	%rd431, %rd358, %rd430;
	or.b64  	%rd432, %rd361, %rd431;
	or.b64  	%rd433, %rd364, %rd432;
	or.b64  	%rd434, %rd367, %rd433;
	or.b64  	%rd435, %rd370, %rd434;
	or.b64  	%rd436, %rd373, %rd435;
	or.b64  	%rd437, %rd376, %rd436;
	or.b64  	%rd438, %rd379, %rd437;
	or.b64  	%rd439, %rd382, %rd438;
	or.b64  	%rd440, %rd385, %rd439;
	or.b64  	%rd441, %rd388, %rd440;
	or.b64  	%rd442, %rd391, %rd441;
	or.b64  	%rd443, %rd394, %rd442;
	or.b64  	%rd444, %rd397, %rd443;
	or.b64  	%rd445, %rd400, %rd444;
	or.b64  	%rd446, %rd403, %rd445;
	shl.b64 	%rd447, %rd404, 16;
	and.b64  	%rd448, %rd447, 65536;
	or.b64  	%rd449, %rd448, %rd446;
	st.local.u64 	[%rd255], %rd449;
	setp.ne.s32 	%p16, %r14, 16;
	mov.u32 	%r494, %r14;
	@%p16 bra 	$L__BB0_23;
	mov.b64 	%rd1116, 0;
	mov.b32 	%r495, 0;
$L__BB0_25:
	ld.param.u64 	%rd1096, [_Z12Crack_KernelmmPmPbmi_param_0];
	mul.wide.u32 	%rd451, %r495, 4;
	mov.u64 	%rd452, IP;
	add.s64 	%rd453, %rd452, %rd451;
	ld.const.u32 	%r269, [%rd453];
	sub.s32 	%r270, 64, %r269;
	shr.u64 	%rd454, %rd1096, %r270;
	and.b64  	%rd455, %rd454, 1;
	sub.s32 	%r271, 63, %r495;
	mov.b64 	%rd456, -2;
	shl.b64 	%rd457, %rd456, %r271;
	neg.s32 	%r272, %r271;
	and.b32  	%r273, %r272, 63;
	shr.u64 	%rd458, %rd456, %r273;
	or.b64  	%rd459, %rd457, %rd458;
	and.b64  	%rd460, %rd1116, %rd459;
	shl.b64 	%rd461, %rd455, %r271;
	or.b64  	%rd99, %rd461, %rd460;
	ld.const.u32 	%r274, [%rd453+4];
	sub.s32 	%r275, 64, %r274;
	shr.u64 	%rd462, %rd1096, %r275;
	and.b64  	%rd463, %rd462, 1;
	sub.s32 	%r276, 62, %r495;
	shl.b64 	%rd464, %rd456, %r276;
	neg.s32 	%r277, %r276;
	and.b32  	%r278, %r277, 63;
	shr.u64 	%rd465, %rd456, %r278;
	or.b64  	%rd466, %rd464, %rd465;
	and.b64  	%rd467, %rd99, %rd466;
	shl.b64 	%rd468, %rd463, %r276;
	or.b64  	%rd469, %rd468, %rd467;
	ld.const.u32 	%r279, [%rd453+8];
	sub.s32 	%r280, 64, %r279;
	shr.u64 	%rd470, %rd1096, %r280;
	and.b64  	%rd471, %rd470, 1;
	sub.s32 	%r281, 61, %r495;
	shl.b64 	%rd472, %rd456, %r281;
	neg.s32 	%r282, %r281;
	and.b32  	%r283, %r282, 63;
	shr.u64 	%rd473, %rd456, %r283;
	or.b64  	%rd474, %rd472, %rd473;
	and.b64  	%rd475, %rd469, %rd474;
	shl.b64 	%rd476, %rd471, %r281;
	or.b64  	%rd477, %rd476, %rd475;
	ld.const.u32 	%r284, [%rd453+12];
	sub.s32 	%r285, 64, %r284;
	shr.u64 	%rd478, %rd1096, %r285;
	and.b64  	%rd479, %rd478, 1;
	sub.s32 	%r286, 60, %r495;
	shl.b64 	%rd480, %rd456, %r286;
	neg.s32 	%r287, %r286;
	and.b32  	%r288, %r287, 63;
	shr.u64 	%rd481, %rd456, %r288;
	or.b64  	%rd482, %rd480, %rd481;
	and.b64  	%rd483, %rd477, %rd482;
	shl.b64 	%rd484, %rd479, %r286;
	or.b64  	%rd485, %rd484, %rd483;
	ld.const.u32 	%r289, [%rd453+16];
	sub.s32 	%r290, 64, %r289;
	shr.u64 	%rd486, %rd1096, %r290;
	and.b64  	%rd487, %rd486, 1;
	sub.s32 	%r291, 59, %r495;
	shl.b64 	%rd488, %rd456, %r291;
	neg.s32 	%r292, %r291;
	and.b32  	%r293, %r292, 63;
	shr.u64 	%rd489, %rd456, %r293;
	or.b64  	%rd490, %rd488, %rd489;
	and.b64  	%rd491, %rd485, %rd490;
	shl.b64 	%rd492, %rd487, %r291;
	or.b64  	%rd493, %rd492, %rd491;
	ld.const.u32 	%r294, [%rd453+20];
	sub.s32 	%r295, 64, %r294;
	shr.u64 	%rd494, %rd1096, %r295;
	and.b64  	%rd495, %rd494, 1;
	sub.s32 	%r296, 58, %r495;
	shl.b64 	%rd496, %rd456, %r296;
	neg.s32 	%r297, %r296;
	and.b32  	%r298, %r297, 63;
	shr.u64 	%rd497, %rd456, %r298;
	or.b64  	%rd498, %rd496, %rd497;
	and.b64  	%rd499, %rd493, %rd498;
	shl.b64 	%rd500, %rd495, %r296;
	or.b64  	%rd501, %rd500, %rd499;
	ld.const.u32 	%r299, [%rd453+24];
	sub.s32 	%r300, 64, %r299;
	shr.u64 	%rd502, %rd1096, %r300;
	and.b64  	%rd503, %rd502, 1;
	sub.s32 	%r301, 57, %r495;
	shl.b64 	%rd504, %rd456, %r301;
	neg.s32 	%r302, %r301;
	and.b32  	%r303, %r302, 63;
	shr.u64 	%rd505, %rd456, %r303;
	or.b64  	%rd506, %rd504, %rd505;
	and.b64  	%rd507, %rd501, %rd506;
	shl.b64 	%rd508, %rd503, %r301;
	or.b64  	%rd509, %rd508, %rd507;
	ld.const.u32 	%r304, [%rd453+28];
	sub.s32 	%r305, 64, %r304;
	shr.u64 	%rd510, %rd1096, %r305;
	and.b64  	%rd511, %rd510, 1;
	sub.s32 	%r306, 56, %r495;
	shl.b64 	%rd512, %rd456, %r306;
	neg.s32 	%r307, %r306;
	and.b32  	%r308, %r307, 63;
	shr.u64 	%rd513, %rd456, %r308;
	or.b64  	%rd514, %rd512, %rd513;
	and.b64  	%rd100, %rd509, %rd514;
	shl.b64 	%rd515, %rd511, %r306;
	or.b64  	%rd1116, %rd515, %rd100;
	add.s32 	%r495, %r495, 8;
	setp.ne.s32 	%p17, %r495, 64;
	@%p17 bra 	$L__BB0_25;
	shl.b64 	%rd1117, %rd1116, 32;
	and.b64  	%rd516, %rd99, -9223372036854775808;
	and.b64  	%rd517, %rd100, 9079256848778919936;
	or.b64  	%rd518, %rd516, %rd517;
	and.b64  	%rd519, %rd1116, 72057594037927936;
	or.b64  	%rd520, %rd518, %rd519;
	and.b64  	%rd521, %rd100, 71494644084506624;
	or.b64  	%rd522, %rd520, %rd521;
	and.b64  	%rd523, %rd1116, 281474976710656;
	or.b64  	%rd524, %rd522, %rd523;
	and.b64  	%rd525, %rd100, 279275953455104;
	and.b64  	%rd526, %rd1116, 1099511627776;
	or.b64  	%rd527, %rd524, %rd525;
	and.b64  	%rd528, %rd100, 1090921693184;
	and.b64  	%rd529, %rd1116, 4294967296;
	or.b64  	%rd530, %rd527, %rd526;
	or.b64  	%rd531, %rd530, %rd528;
	or.b64  	%rd1118, %rd531, %rd529;
	mov.b32 	%r496, 1;
$L__BB0_27:
	mov.u64 	%rd105, %rd1117;
	add.s32 	%r310, %r496, -1;
	mul.wide.u32 	%rd532, %r496, 8;
	add.s64 	%rd533, %rd1, %rd532;
	st.local.u64 	[%rd533], %rd105;
	mul.wide.u32 	%rd534, %r310, 8;
	add.s64 	%rd535, %rd5, %rd534;
	ld.local.u64 	%rd536, [%rd535];
	shr.u64 	%rd537, %rd105, %r312;
	shl.b64 	%rd538, %rd537, 63;
	cvt.u32.u64 	%r313, %rd37;
	shr.u64 	%rd539, %rd105, %r313;
	shl.b64 	%rd540, %rd539, 62;
	and.b64  	%rd541, %rd540, 4611686018427387904;
	or.b64  	%rd542, %rd541, %rd538;
	cvt.u32.u64 	%r314, %rd38;
	shr.u64 	%rd543, %rd105, %r314;
	shl.b64 	%rd544, %rd543, 61;
	and.b64  	%rd545, %rd544, 2305843009213693952;
	or.b64  	%rd546, %rd545, %rd542;
	cvt.u32.u64 	%r315, %rd39;
	shr.u64 	%rd547, %rd105, %r315;
	shl.b64 	%rd548, %rd547, 60;
	and.b64  	%rd549, %rd548, 1152921504606846976;
	or.b64  	%rd550, %rd549, %rd546;
	cvt.u32.u64 	%r316, %rd40;
	shr.u64 	%rd551, %rd105, %r316;
	shl.b64 	%rd552, %rd551, 59;
	and.b64  	%rd553, %rd552, 576460752303423488;
	or.b64  	%rd554, %rd553, %rd550;
	cvt.u32.u64 	%r317, %rd41;
	shr.u64 	%rd555, %rd105, %r317;
	shl.b64 	%rd556, %rd555, 58;
	and.b64  	%rd557, %rd556, 288230376151711744;
	cvt.u32.u64 	%r318, %rd42;
	shr.u64 	%rd558, %rd105, %r318;
	shl.b64 	%rd559, %rd558, 57;
	and.b64  	%rd560, %rd559, 144115188075855872;
	cvt.u32.u64 	%r319, %rd43;
	shr.u64 	%rd561, %rd105, %r319;
	shl.b64 	%rd562, %rd561, 56;
	and.b64  	%rd563, %rd562, 72057594037927936;
	cvt.u32.u64 	%r320, %rd44;
	shr.u64 	%rd564, %rd105, %r320;
	shl.b64 	%rd565, %rd564, 55;
	and.b64  	%rd566, %rd565, 36028797018963968;
	cvt.u32.u64 	%r321, %rd45;
	shr.u64 	%rd567, %rd105, %r321;
	shl.b64 	%rd568, %rd567, 54;
	and.b64  	%rd569, %rd568, 18014398509481984;
	cvt.u32.u64 	%r322, %rd46;
	shr.u64 	%rd570, %rd105, %r322;
	shl.b64 	%rd571, %rd570, 53;
	and.b64  	%rd572, %rd571, 9007199254740992;
	cvt.u32.u64 	%r323, %rd47;
	shr.u64 	%rd573, %rd105, %r323;
	shl.b64 	%rd574, %rd573, 52;
	and.b64  	%rd575, %rd574, 4503599627370496;
	cvt.u32.u64 	%r324, %rd48;
	shr.u64 	%rd576, %rd105, %r324;
	shl.b64 	%rd577, %rd576, 51;
	and.b64  	%rd578, %rd577, 2251799813685248;
	shr.u64 	%rd579, %rd105, %r326;
	shl.b64 	%rd580, %rd579, 50;
	and.b64  	%rd581, %rd580, 1125899906842624;
	cvt.u32.u64 	%r327, %rd49;
	shr.u64 	%rd582, %rd105, %r327;
	shl.b64 	%rd583, %rd582, 49;
	and.b64  	%rd584, %rd583, 562949953421312;
	cvt.u32.u64 	%r328, %rd50;
	shr.u64 	%rd585, %rd105, %r328;
	shl.b64 	%rd586, %rd585, 48;
	and.b64  	%rd587, %rd586, 281474976710656;
	cvt.u32.u64 	%r329, %rd51;
	shr.u64 	%rd588, %rd105, %r329;
	shl.b64 	%rd589, %rd588, 47;
	and.b64  	%rd590, %rd589, 140737488355328;
	cvt.u32.u64 	%r330, %rd52;
	shr.u64 	%rd591, %rd105, %r330;
	shl.b64 	%rd592, %rd591, 46;
	and.b64  	%rd593, %rd592, 70368744177664;
	cvt.u32.u64 	%r331, %rd53;
	shr.u64 	%rd594, %rd105, %r331;
	shl.b64 	%rd595, %rd594, 45;
	and.b64  	%rd596, %rd595, 35184372088832;
	cvt.u32.u64 	%r332, %rd54;
	shr.u64 	%rd597, %rd105, %r332;
	shl.b64 	%rd598, %rd597, 44;
	and.b64  	%rd599, %rd598, 17592186044416;
	cvt.u32.u64 	%r333, %rd55;
	shr.u64 	%rd600, %rd105, %r333;
	shl.b64 	%rd601, %rd600, 43;
	and.b64  	%rd602, %rd601, 8796093022208;
	cvt.u32.u64 	%r334, %rd56;
	shr.u64 	%rd603, %rd105, %r334;
	shl.b64 	%rd604, %rd603, 42;
	and.b64  	%rd605, %rd604, 4398046511104;
	cvt.u32.u64 	%r335, %rd57;
	shr.u64 	%rd606, %rd105, %r335;
	shl.b64 	%rd607, %rd606, 41;
	and.b64  	%rd608, %rd607, 2199023255552;
	cvt.u32.u64 	%r336, %rd58;
	shr.u64 	%rd609, %rd105, %r336;
	shl.b64 	%rd610, %rd609, 40;
	and.b64  	%rd611, %rd610, 1099511627776;
	cvt.u32.u64 	%r337, %rd59;
	shr.u64 	%rd612, %rd105, %r337;
	shl.b64 	%rd613, %rd612, 39;
	and.b64  	%rd614, %rd613, 549755813888;
	shr.u64 	%rd615, %rd105, %r339;
	shl.b64 	%rd616, %rd615, 38;
	and.b64  	%rd617, %rd616, 274877906944;
	shr.u64 	%rd618, %rd105, %r341;
	shl.b64 	%rd619, %rd618, 37;
	and.b64  	%rd620, %rd619, 137438953472;
	shr.u64 	%rd621, %rd105, %r343;
	shl.b64 	%rd622, %rd621, 36;
	and.b64  	%rd623, %rd622, 68719476736;
	shr.u64 	%rd624, %rd105, %r345;
	shl.b64 	%rd625, %rd624, 35;
	and.b64  	%rd626, %rd625, 34359738368;
	shr.u64 	%rd627, %rd105, %r347;
	shl.b64 	%rd628, %rd627, 34;
	and.b64  	%rd629, %rd628, 17179869184;
	shr.u64 	%rd630, %rd105, %r349;
	shl.b64 	%rd631, %rd630, 33;
	and.b64  	%rd632, %rd631, 8589934592;
	cvt.u32.u64 	%r350, %rd60;
	shr.u64 	%rd633, %rd105, %r350;
	shl.b64 	%rd634, %rd633, 32;
	and.b64  	%rd635, %rd634, 4294967296;
	cvt.u32.u64 	%r351, %rd61;
	shr.u64 	%rd636, %rd105, %r351;
	shl.b64 	%rd637, %rd636, 31;
	and.b64  	%rd638, %rd637, 2147483648;
	cvt.u32.u64 	%r352, %rd62;
	shr.u64 	%rd639, %rd105, %r352;
	shl.b64 	%rd640, %rd639, 30;
	and.b64  	%rd641, %rd640, 1073741824;
	shr.u64 	%rd642, %rd105, %r354;
	shl.b64 	%rd643, %rd642, 29;
	and.b64  	%rd644, %rd643, 536870912;
	shr.u64 	%rd645, %rd105, %r356;
	shl.b64 	%rd646, %rd645, 28;
	and.b64  	%rd647, %rd646, 268435456;
	shr.u64 	%rd648, %rd105, %r358;
	shl.b64 	%rd649, %rd648, 27;
	and.b64  	%rd650, %rd649, 134217728;
	shr.u64 	%rd651, %rd105, %r360;
	shl.b64 	%rd652, %rd651, 26;
	and.b64  	%rd653, %rd652, 67108864;
	shr.u64 	%rd654, %rd105, %r362;
	shl.b64 	%rd655, %rd654, 25;
	and.b64  	%rd656, %rd655, 33554432;
	shr.u64 	%rd657, %rd105, %r364;
	shl.b64 	%rd658, %rd657, 24;
	and.b64  	%rd659, %rd658, 16777216;
	shr.u64 	%rd660, %rd105, %r366;
	shl.b64 	%rd661, %rd660, 23;
	and.b64  	%rd662, %rd661, 8388608;
	shr.u64 	%rd663, %rd105, %r368;
	shl.b64 	%rd664, %rd663, 22;
	and.b64  	%rd665, %rd664, 4194304;
	shr.u64 	%rd666, %rd105, %r370;
	shl.b64 	%rd667, %rd666, 21;
	and.b64  	%rd668, %rd667, 2097152;
	shr.u64 	%rd669, %rd105, %r372;
	shl.b64 	%rd670, %rd669, 20;
	and.b64  	%rd671, %rd670, 1048576;
	shr.u64 	%rd672, %rd105, %r374;
	shl.b64 	%rd673, %rd672, 19;
	and.b64  	%rd674, %rd673, 524288;
	shr.u64 	%rd675, %rd105, %r376;
	shl.b64 	%rd676, %rd675, 18;
	and.b64  	%rd677, %rd676, 262144;
	shr.u64 	%rd678, %rd105, %r378;
	shl.b64 	%rd679, %rd678, 17;
	and.b64  	%rd680, %rd679, 131072;
	shr.u64 	%rd681, %rd105, %r380;
	or.b64  	%rd682, %rd557, %rd554;
	or.b64  	%rd683, %rd560, %rd682;
	or.b64  	%rd684, %rd563, %rd683;
	or.b64  	%rd685, %rd566, %rd684;
	or.b64  	%rd686, %rd569, %rd685;
	or.b64  	%rd687, %rd572, %rd686;
	or.b64  	%rd688, %rd575, %rd687;
	or.b64  	%rd689, %rd578, %rd688;
	or.b64  	%rd690, %rd581, %rd689;
	or.b64  	%rd691, %rd584, %rd690;
	or.b64  	%rd692, %rd587, %rd691;
	or.b64  	%rd693, %rd590, %rd692;
	or.b64  	%rd694, %rd593, %rd693;
	or.b64  	%rd695, %rd596, %rd694;
	or.b64  	%rd696, %rd599, %rd695;
	or.b64  	%rd697, %rd602, %rd696;
	or.b64  	%rd698, %rd605, %rd697;
	or.b64  	%rd699, %rd608, %rd698;
	or.b64  	%rd700, %rd611, %rd699;
	or.b64  	%rd701, %rd614, %rd700;
	or.b64  	%rd702, %rd617, %rd701;
	or.b64  	%rd703, %rd620, %rd702;
	or.b64  	%rd704, %rd623, %rd703;
	or.b64  	%rd705, %rd626, %rd704;
	or.b64  	%rd706, %rd629, %rd705;
	or.b64  	%rd707, %rd632, %rd706;
	or.b64  	%rd708, %rd635, %rd707;
	or.b64  	%rd709, %rd638, %rd708;
	or.b64  	%rd710, %rd641, %rd709;
	or.b64  	%rd711, %rd644, %rd710;
	or.b64  	%rd712, %rd647, %rd711;
	or.b64  	%rd713, %rd650, %rd712;
	or.b64  	%rd714, %rd653, %rd713;
	or.b64  	%rd715, %rd656, %rd714;
	or.b64  	%rd716, %rd659, %rd715;
	or.b64  	%rd717, %rd662, %rd716;
	or.b64  	%rd718, %rd665, %rd717;
	or.b64  	%rd719, %rd668, %rd718;
	or.b64  	%rd720, %rd671, %rd719;
	or.b64  	%rd721, %rd674, %rd720;
	or.b64  	%rd722, %rd677, %rd721;
	or.b64  	%rd723, %rd680, %rd722;
	shl.b64 	%rd724, %rd681, 16;
	and.b64  	%rd725, %rd724, 65536;
	or.b64  	%rd726, %rd725, %rd723;
	xor.b64  	%rd727, %rd726, %rd536;
	shr.u64 	%rd728, %rd727, 59;
	and.b64  	%rd729, %rd728, 8;
	and.b64  	%rd730, %rd728, 4;
	and.b64  	%rd731, %rd728, 2;
	and.b64  	%rd732, %rd728, 1;
	shr.u64 	%rd733, %rd727, 58;
	and.b64  	%rd734, %rd733, 32;
	shr.u64 	%rd735, %rd727, 54;
	and.b64  	%rd736, %rd735, 16;
	or.b64  	%rd737, %rd734, %rd736;
	or.b64  	%rd738, %rd737, %rd730;
	or.b64  	%rd739, %rd738, %rd729;
	or.b64  	%rd740, %rd739, %rd732;
	or.b64  	%rd741, %rd740, %rd731;
	cvta.to.global.u64 	%rd743, %rd742;
	shl.b64 	%rd744, %rd741, 2;
	add.s64 	%rd745, %rd743, %rd744;
	ld.global.u32 	%rd746, [%rd745];
	shr.u64 	%rd747, %rd727, 53;
	and.b64  	%rd748, %rd747, 8;
	and.b64  	%rd749, %rd747, 4;
	and.b64  	%rd750, %rd747, 2;
	and.b64  	%rd751, %rd747, 1;
	shr.u64 	%rd752, %rd727, 52;
	and.b64  	%rd753, %rd752, 32;
	shr.u64 	%rd754, %rd727, 48;
	and.b64  	%rd755, %rd754, 16;
	or.b64  	%rd756, %rd753, %rd755;
	or.b64  	%rd757, %rd756, %rd749;
	or.b64  	%rd758, %rd757, %rd748;
	or.b64  	%rd759, %rd758, %rd751;
	or.b64  	%rd760, %rd759, %rd750;
	cvta.to.global.u64 	%rd762, %rd761;
	shl.b64 	%rd763, %rd760, 2;
	add.s64 	%rd764, %rd762, %rd763;
	ld.global.u32 	%rd765, [%rd764];
	shr.u64 	%rd766, %rd727, 47;
	and.b64  	%rd767, %rd766, 8;
	and.b64  	%rd768, %rd766, 4;
	and.b64  	%rd769, %rd766, 2;
	and.b64  	%rd770, %rd766, 1;
	shr.u64 	%rd771, %rd727, 46;
	and.b64  	%rd772, %rd771, 32;
	shr.u64 	%rd773, %rd727, 42;
	and.b64  	%rd774, %rd773, 16;
	or.b64  	%rd775, %rd772, %rd774;
	or.b64  	%rd776, %rd775, %rd768;
	or.b64  	%rd777, %rd776, %rd767;
	or.b64  	%rd778, %rd777, %rd770;
	or.b64  	%rd779, %rd778, %rd769;
	cvta.to.global.u64 	%rd781, %rd780;
	shl.b64 	%rd782, %rd779, 2;
	add.s64 	%rd783, %rd781, %rd782;
	ld.global.u32 	%rd784, [%rd783];
	shr.u64 	%rd785, %rd727, 41;
	and.b64  	%rd786, %rd785, 8;
	and.b64  	%rd787, %rd785, 4;
	and.b64  	%rd788, %rd785, 2;
	and.b64  	%rd789, %rd785, 1;
	shr.u64 	%rd790, %rd727, 40;
	and.b64  	%rd791, %rd790, 32;
	shr.u64 	%rd792, %rd727, 36;
	and.b64  	%rd793, %rd792, 16;
	or.b64  	%rd794, %rd791, %rd793;
	or.b64  	%rd795, %rd794, %rd787;
	or.b64  	%rd796, %rd795, %rd786;
	or.b64  	%rd797, %rd796, %rd789;
	or.b64  	%rd798, %rd797, %rd788;
	cvta.to.global.u64 	%rd800, %rd799;
	shl.b64 	%rd801, %rd798, 2;
	add.s64 	%rd802, %rd800, %rd801;
	ld.global.u32 	%rd803, [%rd802];
	shr.u64 	%rd804, %rd727, 35;
	and.b64  	%rd805, %rd804, 8;
	and.b64  	%rd806, %rd804, 4;
	and.b64  	%rd807, %rd804, 2;
	and.b64  	%rd808, %rd804, 1;
	shr.u64 	%rd809, %rd727, 34;
	and.b64  	%rd810, %rd809, 32;
	shr.u64 	%rd811, %rd727, 30;
	and.b64  	%rd812, %rd811, 16;
	or.b64  	%rd813, %rd810, %rd812;
	or.b64  	%rd814, %rd813, %rd806;
	or.b64  	%rd815, %rd814, %rd805;
	or.b64  	%rd816, %rd815, %rd808;
	or.b64  	%rd817, %rd816, %rd807;
	cvta.to.global.u64 	%rd819, %rd818;
	shl.b64 	%rd820, %rd817, 2;
	add.s64 	%rd821, %rd819, %rd820;
	ld.global.u32 	%rd822, [%rd821];
	shr.u64 	%rd823, %rd727, 29;
	and.b64  	%rd824, %rd823, 8;
	and.b64  	%rd825, %rd823, 4;
	and.b64  	%rd826, %rd823, 2;
	and.b64  	%rd827, %rd823, 1;
	shr.u64 	%rd828, %rd727, 28;
	and.b64  	%rd829, %rd828, 32;
	shr.u64 	%rd830, %rd727, 24;
	and.b64  	%rd831, %rd830, 16;
	or.b64  	%rd832, %rd829, %rd831;
	or.b64  	%rd833, %rd832, %rd825;
	or.b64  	%rd834, %rd833, %rd824;
	or.b64  	%rd835, %rd834, %rd827;
	or.b64  	%rd836, %rd835, %rd826;
	cvta.to.global.u64 	%rd838, %rd837;
	shl.b64 	%rd839, %rd836, 2;
	add.s64 	%rd840, %rd838, %rd839;
	ld.global.u32 	%rd841, [%rd840];
	shr.u64 	%rd842, %rd727, 23;
	and.b64  	%rd843, %rd842, 8;
	and.b64  	%rd844, %rd842, 4;
	and.b64  	%rd845, %rd842, 2;
	and.b64  	%rd846, %rd842, 1;
	shr.u64 	%rd847, %rd727, 22;
	and.b64  	%rd848, %rd847, 32;
	shr.u64 	%rd849, %rd727, 18;
	and.b64  	%rd850, %rd849, 16;
	or.b64  	%rd851, %rd848, %rd850;
	or.b64  	%rd852, %rd851, %rd844;
	or.b64  	%rd853, %rd852, %rd843;
	or.b64  	%rd854, %rd853, %rd846;
	or.b64  	%rd855, %rd854, %rd845;
	cvta.to.global.u64 	%rd857, %rd856;
	shl.b64 	%rd858, %rd855, 2;
	add.s64 	%rd859, %rd857, %rd858;
	ld.global.u32 	%rd860, [%rd859];
	shr.u64 	%rd861, %rd727, 17;
	and.b64  	%rd862, %rd861, 8;
	and.b64  	%rd863, %rd861, 4;
	and.b64  	%rd864, %rd861, 2;
	and.b64  	%rd865, %rd861, 1;
	shr.u64 	%rd866, %rd727, 16;
	and.b64  	%rd867, %rd866, 32;
	shr.u64 	%rd868, %rd727, 12;
	and.b64  	%rd869, %rd868, 16;
	or.b64  	%rd870, %rd867, %rd869;
	or.b64  	%rd871, %rd870, %rd863;
	or.b64  	%rd872, %rd871, %rd862;
	or.b64  	%rd873, %rd872, %rd865;
	or.b64  	%rd874, %rd873, %rd864;
	cvta.to.global.u64 	%rd876, %rd875;
	shl.b64 	%rd877, %rd874, 2;
	add.s64 	%rd878, %rd876, %rd877;
	ld.global.u32 	%rd879, [%rd878];
	shl.b64 	%rd880, %rd746, 60;
	shl.b64 	%rd881, %rd765, 56;
	or.b64  	%rd882, %rd881, %rd880;
	shl.b64 	%rd883, %rd784, 52;
	or.b64  	%rd884, %rd883, %rd882;
	shl.b64 	%rd885, %rd803, 48;
	or.b64  	%rd886, %rd885, %rd884;
	shl.b64 	%rd887, %rd822, 44;
	or.b64  	%rd888, %rd887, %rd886;
	shl.b64 	%rd889, %rd841, 40;
	or.b64  	%rd890, %rd889, %rd888;
	shl.b64 	%rd891, %rd860, 36;
	or.b64  	%rd892, %rd891, %rd890;
	shl.b64 	%rd893, %rd879, 32;
	or.b64  	%rd894, %rd893, %rd892;
	shr.u64 	%rd895, %rd894, %r382;
	shl.b64 	%rd896, %rd895, 63;
	shr.u64 	%rd897, %rd894, %r384;
	shl.b64 	%rd898, %rd897, 62;
	and.b64  	%rd899, %rd898, 4611686018427387904;
	or.b64  	%rd900, %rd899, %rd896;
	shr.u64 	%rd901, %rd894, %r386;
	shl.b64 	%rd902, %rd901, 61;
	and.b64  	%rd903, %rd902, 2305843009213693952;
	or.b64  	%rd904, %rd903, %rd900;
	shr.u64 	%rd905, %rd894, %r388;
	shl.b64 	%rd906, %rd905, 60;
	and.b64  	%rd907, %rd906, 1152921504606846976;
	or.b64  	%rd908, %rd907, %rd904;
	shr.u64 	%rd909, %rd894, %r390;
	shl.b64 	%rd910, %rd909, 59;
	and.b64  	%rd911, %rd910, 576460752303423488;
	or.b64  	%rd912, %rd911, %rd908;
	shr.u64 	%rd913, %rd894, %r392;
	shl.b64 	%rd914, %rd913, 58;
	and.b64  	%rd915, %rd914, 288230376151711744;
	shr.u64 	%rd916, %rd894, %r394;
	shl.b64 	%rd917, %rd916, 57;
	and.b64  	%rd918, %rd917, 144115188075855872;
	shr.u64 	%rd919, %rd894, %r396;
	shl.b64 	%rd920, %rd919, 56;
	and.b64  	%rd921, %rd920, 72057594037927936;
	shr.u64 	%rd922, %rd894, %r398;
	shl.b64 	%rd923, %rd922, 55;
	and.b64  	%rd924, %rd923, 36028797018963968;
	cvt.u32.u64 	%r399, %rd63;
	shr.u64 	%rd925, %rd894, %r399;
	shl.b64 	%rd926, %rd925, 54;
	and.b64  	%rd927, %rd926, 18014398509481984;
	shr.u64 	%rd928, %rd894, %r401;
	shl.b64 	%rd929, %rd928, 53;
	and.b64  	%rd930, %rd929, 9007199254740992;
	shr.u64 	%rd931, %rd894, %r403;
	shl.b64 	%rd932, %rd931, 52;
	and.b64  	%rd933, %rd932, 4503599627370496;
	shr.u64 	%rd934, %rd894, %r405;
	shl.b64 	%rd935, %rd934, 51;
	and.b64  	%rd936, %rd935, 2251799813685248;
	shr.u64 	%rd937, %rd894, %r407;
	shl.b64 	%rd938, %rd937, 50;
	and.b64  	%rd939, %rd938, 1125899906842624;
	shr.u64 	%rd940, %rd894, %r409;
	shl.b64 	%rd941, %rd940, 49;
	and.b64  	%rd942, %rd941, 562949953421312;
	shr.u64 	%rd943, %rd894, %r411;
	shl.b64 	%rd944, %rd943, 48;
	and.b64  	%rd945, %rd944, 281474976710656;
	shr.u64 	%rd946, %rd894, %r413;
	shl.b64 	%rd947, %rd946, 47;
	and.b64  	%rd948, %rd947, 140737488355328;
	shr.u64 	%rd949, %rd894, %r415;
	shl.b64 	%rd950, %rd949, 46;
	and.b64  	%rd951, %rd950, 70368744177664;
	shr.u64 	%rd952, %rd894, %r417;
	shl.b64 	%rd953, %rd952, 45;
	and.b64  	%rd954, %rd953, 35184372088832;
	shr.u64 	%rd955, %rd894, %r419;
	shl.b64 	%rd956, %rd955, 44;
	and.b64  	%rd957, %rd956, 17592186044416;
	shr.u64 	%rd958, %rd894, %r421;
	shl.b64 	%rd959, %rd958, 43;
	and.b64  	%rd960, %rd959, 8796093022208;
	shr.u64 	%rd961, %rd894, %r423;
	shl.b64 	%rd962, %rd961, 42;
	and.b64  	%rd963, %rd962, 4398046511104;
	shr.u64 	%rd964, %rd894, %r425;
	shl.b64 	%rd965, %rd964, 41;
	and.b64  	%rd966, %rd965, 2199023255552;
	shr.u64 	%rd967, %rd894, %r427;
	shl.b64 	%rd968, %rd967, 40;
	and.b64  	%rd969, %rd968, 1099511627776;
	shr.u64 	%rd970, %rd894, %r429;
	shl.b64 	%rd971, %rd970, 39;
	and.b64  	%rd972, %rd971, 549755813888;
	shr.u64 	%rd973, %rd894, %r431;
	shl.b64 	%rd974, %rd973, 38;
	and.b64  	%rd975, %rd974, 274877906944;
	shr.u64 	%rd976, %rd894, %r433;
	shl.b64 	%rd977, %rd976, 37;
	and.b64  	%rd978, %rd977, 137438953472;
	shr.u64 	%rd979, %rd894, %r435;
	shl.b64 	%rd980, %rd979, 36;
	and.b64  	%rd981, %rd980, 68719476736;
	shr.u64 	%rd982, %rd894, %r437;
	shl.b64 	%rd983, %rd982, 35;
	and.b64  	%rd984, %rd983, 34359738368;
	shr.u64 	%rd985, %rd894, %r439;
	shl.b64 	%rd986, %rd985, 34;
	and.b64  	%rd987, %rd986, 17179869184;
	shr.u64 	%rd988, %rd894, %r441;
	shl.b64 	%rd989, %rd988, 33;
	and.b64  	%rd990, %rd989, 8589934592;
	shr.u64 	%rd991, %rd894, %r443;
	or.b64  	%rd992, %rd915, %rd912;
	or.b64  	%rd993, %rd918, %rd992;
	or.b64  	%rd994, %rd921, %rd993;
	or.b64  	%rd995, %rd924, %rd994;
	or.b64  	%rd996, %rd927, %rd995;
	or.b64  	%rd997, %rd930, %rd996;
	or.b64  	%rd998, %rd933, %rd997;
	or.b64  	%rd999, %rd936, %rd998;
	or.b64  	%rd1000, %rd939, %rd999;
	or.b64  	%rd1001, %rd942, %rd1000;
	or.b64  	%rd1002, %rd945, %rd1001;
	or.b64  	%rd1003, %rd948, %rd1002;
	or.b64  	%rd1004, %rd951, %rd1003;
	or.b64  	%rd1005, %rd954, %rd1004;
	or.b64  	%rd1006, %rd957, %rd1005;
	or.b64  	%rd1007, %rd960, %rd1006;
	or.b64  	%rd1008, %rd963, %rd1007;
	or.b64  	%rd1009, %rd966, %rd1008;
	or.b64  	%rd1010, %rd969, %rd1009;
	or.b64  	%rd1011, %rd972, %rd1010;
	or.b64  	%rd1012, %rd975, %rd1011;
	or.b64  	%rd1013, %rd978, %rd1012;
	or.b64  	%rd1014, %rd981, %rd1013;
	or.b64  	%rd1015, %rd984, %rd1014;
	or.b64  	%rd1016, %rd987, %rd1015;
	or.b64  	%rd1017, %rd990, %rd1016;
	shl.b64 	%rd1018, %rd991, 32;
	and.b64  	%rd1019, %rd1018, 4294967296;
	or.b64  	%rd1020, %rd1019, %rd1017;
	xor.b64  	%rd1117, %rd1020, %rd1118;
	add.s64 	%rd1021, %rd2, %rd532;
	st.local.u64 	[%rd1021], %rd1117;
	add.s32 	%r496, %r496, 1;
	setp.ne.s32 	%p18, %r496, 17;
	mov.u64 	%rd1118, %rd105;
	@%p18 bra 	$L__BB0_27;
	ld.local.u64 	%rd1023, [%rd2+128];
	ld.local.u32 	%rd1024, [%rd1+132];
	or.b64  	%rd107, %rd1024, %rd1023;
	mov.b64 	%rd1119, 0;
	mov.b32 	%r497, 0;
$L__BB0_29:
	mul.wide.u32 	%rd1025, %r497, 4;
	mov.u64 	%rd1026, IP_REV;
	add.s64 	%rd1027, %rd1026, %rd1025;
	ld.const.u32 	%r445, [%rd1027];
	sub.s32 	%r446, 64, %r445;
	shr.u64 	%rd1028, %rd107, %r446;
	and.b64  	%rd1029, %rd1028, 1;
	sub.s32 	%r447, 63, %r497;
	mov.b64 	%rd1030, -2;
	shl.b64 	%rd1031, %rd1030, %r447;
	neg.s32 	%r448, %r447;
	and.b32  	%r449, %r448, 63;
	shr.u64 	%rd1032, %rd1030, %r449;
	or.b64  	%rd1033, %rd1031, %rd1032;
	and.b64  	%rd1034, %rd1119, %rd1033;
	shl.b64 	%rd1035, %rd1029, %r447;
	or.b64  	%rd1036, %rd1035, %rd1034;
	ld.const.u32 	%r450, [%rd1027+4];
	sub.s32 	%r451, 64, %r450;
	shr.u64 	%rd1037, %rd107, %r451;
	and.b64  	%rd1038, %rd1037, 1;
	sub.s32 	%r452, 62, %r497;
	shl.b64 	%rd1039, %rd1030, %r452;
	neg.s32 	%r453, %r452;
	and.b32  	%r454, %r453, 63;
	shr.u64 	%rd1040, %rd1030, %r454;
	or.b64  	%rd1041, %rd1039, %rd1040;
	and.b64  	%rd1042, %rd1036, %rd1041;
	shl.b64 	%rd1043, %rd1038, %r452;
	or.b64  	%rd1044, %rd1043, %rd1042;
	ld.const.u32 	%r455, [%rd1027+8];
	sub.s32 	%r456, 64, %r455;
	shr.u64 	%rd1045, %rd107, %r456;
	and.b64  	%rd1046, %rd1045, 1;
	sub.s32 	%r457, 61, %r497;
	shl.b64 	%rd1047, %rd1030, %r457;
	neg.s32 	%r458, %r457;
	and.b32  	%r459, %r458, 63;
	shr.u64 	%rd1048, %rd1030, %r459;
	or.b64  	%rd1049, %rd1047, %rd1048;
	and.b64  	%rd1050, %rd1044, %rd1049;
	shl.b64 	%rd1051, %rd1046, %r457;
	or.b64  	%rd1052, %rd1051, %rd1050;
	ld.const.u32 	%r460, [%rd1027+12];
	sub.s32 	%r461, 64, %r460;
	shr.u64 	%rd1053, %rd107, %r461;
	and.b64  	%rd1054, %rd1053, 1;
	sub.s32 	%r462, 60, %r497;
	shl.b64 	%rd1055, %rd1030, %r462;
	neg.s32 	%r463, %r462;
	and.b32  	%r464, %r463, 63;
	shr.u64 	%rd1056, %rd1030, %r464;
	or.b64  	%rd1057, %rd1055, %rd1056;
	and.b64  	%rd1058, %rd1052, %rd1057;
	shl.b64 	%rd1059, %rd1054, %r462;
	or.b64  	%rd1060, %rd1059, %rd1058;
	ld.const.u32 	%r465, [%rd1027+16];
	sub.s32 	%r466, 64, %r465;
	shr.u64 	%rd1061, %rd107, %r466;
	and.b64  	%rd1062, %rd1061, 1;
	sub.s32 	%r467, 59, %r497;
	shl.b64 	%rd1063, %rd1030, %r467;
	neg.s32 	%r468, %r467;
	and.b32  	%r469, %r468, 63;
	shr.u64 	%rd1064, %rd1030, %r469;
	or.b64  	%rd1065, %rd1063, %rd1064;
	and.b64  	%rd1066, %rd1060, %rd1065;
	shl.b64 	%rd1067, %rd1062, %r467;
	or.b64  	%rd1068, %rd1067, %rd1066;
	ld.const.u32 	%r470, [%rd1027+20];
	sub.s32 	%r471, 64, %r470;
	shr.u64 	%rd1069, %rd107, %r471;
	and.b64  	%rd1070, %rd1069, 1;
	sub.s32 	%r472, 58, %r497;
	shl.b64 	%rd1071, %rd1030, %r472;
	neg.s32 	%r473, %r472;
	and.b32  	%r474, %r473, 63;
	shr.u64 	%rd1072, %rd1030, %r474;
	or.b64  	%rd1073, %rd1071, %rd1072;
	and.b64  	%rd1074, %rd1068, %rd1073;
	shl.b64 	%rd1075, %rd1070, %r472;
	or.b64  	%rd1076, %rd1075, %rd1074;
	ld.const.u32 	%r475, [%rd1027+24];
	sub.s32 	%r476, 64, %r475;
	shr.u64 	%rd1077, %rd107, %r476;
	and.b64  	%rd1078, %rd1077, 1;
	sub.s32 	%r477, 57, %r497;
	shl.b64 	%rd1079, %rd1030, %r477;
	neg.s32 	%r478, %r477;
	and.b32  	%r479, %r478, 63;
	shr.u64 	%rd1080, %rd1030, %r479;
	or.b64  	%rd1081, %rd1079, %rd1080;
	and.b64  	%rd1082, %rd1076, %rd1081;
	shl.b64 	%rd1083, %rd1078, %r477;
	or.b64  	%rd1084, %rd1083, %rd1082;
	ld.const.u32 	%r480, [%rd1027+28];
	sub.s32 	%r481, 64, %r480;
	shr.u64 	%rd1085, %rd107, %r481;
	and.b64  	%rd1086, %rd1085, 1;
	sub.s32 	%r482, 56, %r497;
	shl.b64 	%rd1087, %rd1030, %r482;
	neg.s32 	%r483, %r482;
	and.b32  	%r484, %r483, 63;
	shr.u64 	%rd1088, %rd1030, %r484;
	or.b64  	%rd1089, %rd1087, %rd1088;
	and.b64  	%rd1090, %rd1084, %rd1089;
	shl.b64 	%rd1091, %rd1086, %r482;
	or.b64  	%rd1119, %rd1091, %rd1090;
	add.s32 	%r497, %r497, 8;
	setp.ne.s32 	%p19, %r497, 64;
	@%p19 bra 	$L__BB0_29;
	ld.param.u64 	%rd1097, [_Z12Crack_KernelmmPmPbmi_param_1];
	setp.ne.s64 	%p20, %rd1119, %rd1097;
	@%p20 bra 	$L__BB0_32;
	ld.param.u64 	%rd1100, [_Z12Crack_KernelmmPmPbmi_param_3];
	ld.param.u64 	%rd1098, [_Z12Crack_KernelmmPmPbmi_param_2];
	cvta.to.global.u64 	%rd1094, %rd1098;
	st.global.u64 	[%rd1094], %rd65;
	cvta.to.global.u64 	%rd1095, %rd1100;
	mov.b16 	%rs2, 0;
	st.global.u8 	[%rd1095], %rs2;
	bra.uni 	$L__BB0_33;
$L__BB0_32:
	ld.param.u64 	%rd1101, [_Z12Crack_KernelmmPmPbmi_param_4];
	ld.param.u64 	%rd1099, [_Z12Crack_KernelmmPmPbmi_param_3];
	cvta.to.global.u64 	%rd1092, %rd1099;
	ld.global.u8 	%rs1, [%rd1092];
	setp.ne.s16 	%p21, %rs1, 1;
	mov.u32 	%r485, %ntid.x;
	mov.u32 	%r486, %nctaid.x;
	mul.lo.s32 	%r487, %r485, %r486;
	cvt.u64.u32 	%rd1093, %r487;
	add.s64 	%rd1102, %rd1102, %rd1093;
	setp.le.u64 	%p22, %rd1102, %rd1101;
	and.pred  	%p23, %p21, %p22;
	@%p23 bra 	$L__BB0_2;
$L__BB0_33:
	ret;

}


// ===== COMPILED SASS (sm_100) =====

	.target	sm_100

	.elftype	@"ET_EXEC"


//--------------------- .note.nv.tkinfo           --------------------------
	.section	.note.nv.tkinfo,"",@"SHT_NOTE"
	.sectionflags	@"SHF_NOTE_NV_TKINFO"
	.tkinfo
        /*0018*/ 	.word	0x00000002
        /*0030*/ 	.string	""
        /*0030*/ 	.string	"ptxas"
        /*0030*/ 	.string	"Cuda compilation tools, release 13.0, V13.0.88"
        /*0030*/ 	.string	"Build cuda_13.0.r13.0/compiler.36424714_0"
        /*0030*/ 	.string	"-arch sm_100 -m 64 "



//--------------------- .note.nv.cuinfo           --------------------------
	.section	.note.nv.cuinfo,"",@"SHT_NOTE"
	.sectionflags	@"SHF_NOTE_NV_CUINFO"
        /*0018*/ 	.short	0x0002
        /*001a*/ 	.short	0x0064
        /*001c*/ 	.short	0x0082
	.zero		2


//--------------------- .nv.info                  --------------------------
	.section	.nv.info,"",@"SHT_CUDA_INFO"
	.align	4


	//----- nvinfo : EIATTR_REGCOUNT
	.align		4
        /*0000*/ 	.byte	0x04, 0x2f
        /*0002*/ 	.short	(.L_17 - .L_16)
	.align		4
.L_16:
        /*0004*/ 	.word	index@(_Z12Crack_KernelmmPmPbmi)
        /*0008*/ 	.word	0x00000060


	//----- nvinfo : EIATTR_FRAME_SIZE
	.align		4
.L_17:
        /*000c*/ 	.byte	0x04, 0x11
        /*000e*/ 	.short	(.L_19 - .L_18)
	.align		4
.L_18:
        /*0010*/ 	.word	index@(_Z12Crack_KernelmmPmPbmi)
        /*0014*/ 	.word	0x00000190


	//----- nvinfo : EIATTR_MIN_STACK_SIZE
	.align		4
.L_19:
        /*0018*/ 	.byte	0x04, 0x12
        /*001a*/ 	.short	(.L_21 - .L_20)
	.align		4
.L_20:
        /*001c*/ 	.word	index@(_Z12Crack_KernelmmPmPbmi)
        /*0020*/ 	.word	0x00000190
.L_21:


//--------------------- .nv.compat                --------------------------
	.section	.nv.compat,"",@"SHT_CUDA_COMPAT_INFO"
	.align	4
        /*0000*/ 	.byte	0x02, 0x09, 0x00, 0x00, 0x02, 0x02, 0x01, 0x00, 0x02, 0x05, 0x05, 0x00, 0x03, 0x07, 0x01, 0x01
        /*0010*/ 	.byte	0x02, 0x03, 0x00, 0x00, 0x02, 0x06, 0x01, 0x00, 0x04, 0x0b, 0x08, 0x00, 0x09, 0x00, 0x00, 0x00
        /*0020*/ 	.byte	0x00, 0x00, 0x00, 0x00


//--------------------- .nv.info._Z12Crack_KernelmmPmPbmi --------------------------
	.section	.nv.info._Z12Crack_KernelmmPmPbmi,"",@"SHT_CUDA_INFO"
	.sectionflags	@""
	.align	4


	//----- nvinfo : EIATTR_CUDA_API_VERSION
	.align		4
        /*0000*/ 	.byte	0x04, 0x37
        /*0002*/ 	.short	(.L_23 - .L_22)
.L_22:
        /*0004*/ 	.word	0x00000082


	//----- nvinfo : EIATTR_KPARAM_INFO
	.align		4
.L_23:
        /*0008*/ 	.byte	0x04, 0x17
        /*000a*/ 	.short	(.L_25 - .L_24)
.L_24:
        /*000c*/ 	.word	0x00000000
        /*0010*/ 	.short	0x0005
        /*0012*/ 	.short	0x0028
        /*0014*/ 	.byte	0x00, 0xf0, 0x11, 0x00


	//----- nvinfo : EIATTR_KPARAM_INFO
	.align		4
.L_25:
        /*0018*/ 	.byte	0x04, 0x17
        /*001a*/ 	.short	(.L_27 - .L_26)
.L_26:
        /*001c*/ 	.word	0x00000000
        /*0020*/ 	.short	0x0004
        /*0022*/ 	.short	0x0020
        /*0024*/ 	.byte	0x00, 0xf0, 0x21, 0x00


	//----- nvinfo : EIATTR_KPARAM_INFO
	.align		4
.L_27:
        /*0028*/ 	.byte	0x04, 0x17
        /*002a*/ 	.short	(.L_29 - .L_28)
.L_28:
        /*002c*/ 	.word	0x00000000
        /*0030*/ 	.short	0x0003
        /*0032*/ 	.short	0x0018
        /*0034*/ 	.byte	0x00, 0xf5, 0x21, 0x00


	//----- nvinfo : EIATTR_KPARAM_INFO
	.align		4
.L_29:
        /*0038*/ 	.byte	0x04, 0x17
        /*003a*/ 	.short	(.L_31 - .L_30)
.L_30:
        /*003c*/ 	.word	0x00000000
        /*0040*/ 	.short	0x0002
        /*0042*/ 	.short	0x0010
        /*0044*/ 	.byte	0x00, 0xf5, 0x21, 0x00


	//----- nvinfo : EIATTR_KPARAM_INFO
	.align		4
.L_31:
        /*0048*/ 	.byte	0x04, 0x17
        /*004a*/ 	.short	(.L_33 - .L_32)
.L_32:
        /*004c*/ 	.word	0x00000000
        /*0050*/ 	.short	0x0001
        /*0052*/ 	.short	0x0008
        /*0054*/ 	.byte	0x00, 0xf0, 0x21, 0x00


	//----- nvinfo : EIATTR_KPARAM_INFO
	.align		4
.L_33:
        /*0058*/ 	.byte	0x04, 0x17
        /*005a*/ 	.short	(.L_35 - .L_34)
.L_34:
        /*005c*/ 	.word	0x00000000
        /*0060*/ 	.short	0x0000
        /*0062*/ 	.short	0x0000
        /*0064*/ 	.byte	0x00, 0xf0, 0x21, 0x00


	//----- nvinfo : EIATTR_SPARSE_MMA_MASK
	.align		4
.L_35:
        /*0068*/ 	.byte	0x03, 0x50
        /*006a*/ 	.short	0x0000


	//----- nvinfo : EIATTR_MAXREG_COUNT
	.align		4
        /*006c*/ 	.byte	0x03, 0x1b
        /*006e*/ 	.short	0x00ff


	//----- nvinfo : EIATTR_MERCURY_ISA_VERSION
	.align		4
        /*0070*/ 	.byte	0x03, 0x5f
        /*0072*/ 	.short	0x0101


	//----- nvinfo : EIATTR_VRC_CTA_INIT_COUNT
	.align		4
        /*0074*/ 	.byte	0x02, 0x4a
	.zero		1
	.zero		1


	//----- nvinfo : EIATTR_EXIT_INSTR_OFFSETS
	.align		4
        /*0078*/ 	.byte	0x04, 0x1c
        /*007a*/ 	.short	(.L_37 - .L_36)


	//   ....[0]....
.L_36:
        /*007c*/ 	.word	0x00000090


	//   ....[1]....
        /*0080*/ 	.word	0x00008700


	//   ....[2]....
        /*0084*/ 	.word	0x00008750


	//----- nvinfo : EIATTR_CRS_STACK_SIZE
	.align		4
.L_37:
        /*0088*/ 	.byte	0x04, 0x1e
        /*008a*/ 	.short	(.L_39 - .L_38)
.L_38:
        /*008c*/ 	.word	0x00000000


	//----- nvinfo : EIATTR_CBANK_PARAM_SIZE
	.align		4
.L_39:
        /*0090*/ 	.byte	0x03, 0x19
        /*0092*/ 	.short	0x002c


	//----- nvinfo : EIATTR_PARAM_CBANK
	.align		4
        /*0094*/ 	.byte	0x04, 0x0a
        /*0096*/ 	.short	(.L_41 - .L_40)
	.align		4
.L_40:
        /*0098*/ 	.word	index@(.nv.constant0._Z12Crack_KernelmmPmPbmi)
        /*009c*/ 	.short	0x0380
        /*009e*/ 	.short	0x002c


	//----- nvinfo : EIATTR_SW_WAR
	.align		4
.L_41:
        /*00a0*/ 	.byte	0x04, 0x36
        /*00a2*/ 	.short	(.L_43 - .L_42)
.L_42:
        /*00a4*/ 	.word	0x00000008
.L_43:


//--------------------- .nv.callgraph             --------------------------
	.section	.nv.callgraph,"",@"SHT_CUDA_CALLGRAPH"
	.align	4
	.sectionentsize	8
	.align		4
        /*0000*/ 	.word	0x00000000
	.align		4
        /*0004*/ 	.word	0xffffffff
	.align		4
        /*0008*/ 	.word	0x00000000
	.align		4
        /*000c*/ 	.word	0xfffffffe
	.align		4
        /*0010*/ 	.word	0x00000000
	.align		4
        /*0014*/ 	.word	0xfffffffd
	.align		4
        /*0018*/ 	.word	0x00000000
	.align		4
        /*001c*/ 	.word	0xfffffffc


//--------------------- .nv.constant3             --------------------------
	.section	.nv.constant3,"a",@progbits
	.align	8
.nv.constant3:
	.type		PC_1,@object
	.size		PC_1,(PC_2 - PC_1)
PC_1:
        /*0000*/ 	.byte	0x39, 0x00, 0x00, 0x00, 0x31, 0x00, 0x00, 0x00, 0x29, 0x00, 0x00, 0x00, 0x21, 0x00, 0x00, 0x00
        /* <DEDUP_REMOVED lines=13> */
	.type		PC_2,@object
	.size		PC_2,(IP - PC_2)
PC_2:
        /* <DEDUP_REMOVED lines=12> */
	.type		IP,@object
	.size		IP,(E_BIT - IP)
IP:
        /* <DEDUP_REMOVED lines=16> */
	.type		E_BIT,@object
	.size		E_BIT,(S1 - E_BIT)
E_BIT:
        /* <DEDUP_REMOVED lines=12> */
	.type		S1,@object
	.size		S1,(S2 - S1)
S1:
        /* <DEDUP_REMOVED lines=16> */
	.type		S2,@object
	.size		S2,(S3 - S2)
S2:
        /* <DEDUP_REMOVED lines=16> */
	.type		S3,@object
	.size		S3,(S4 - S3)
S3:
        /* <DEDUP_REMOVED lines=16> */
	.type		S4,@object
	.size		S4,(S5 - S4)
S4:
        /* <DEDUP_REMOVED lines=16> */
	.type		S5,@object
	.size		S5,(S6 - S5)
S5:
        /* <DEDUP_REMOVED lines=16> */
	.type		S6,@object
	.size		S6,(S7 - S6)
S6:
        /* <DEDUP_REMOVED lines=16> */
	.type		S7,@object
	.size		S7,(S8 - S7)
S7:
        /* <DEDUP_REMOVED lines=16> */
	.type		S8,@object
	.size		S8,(ALL_S - S8)
S8:
        /* <DEDUP_REMOVED lines=16> */
	.align		8
	.type		ALL_S,@object
	.size		ALL_S,(P - ALL_S)
ALL_S:
        /*0b60*/ 	.dword	fun@R_CUDA_G64(S1)
	.align		8
        /*0b68*/ 	.dword	fun@R_CUDA_G64(S2)
	.align		8
        /*0b70*/ 	.dword	fun@R_CUDA_G64(S3)
	.align		8
        /*0b78*/ 	.dword	fun@R_CUDA_G64(S4)
	.align		8
        /*0b80*/ 	.dword	fun@R_CUDA_G64(S5)
	.align		8
        /*0b88*/ 	.dword	fun@R_CUDA_G64(S6)
	.align		8
        /*0b90*/ 	.dword	fun@R_CUDA_G64(S7)
	.align		8
        /*0b98*/ 	.dword	fun@R_CUDA_G64(S8)
	.type		P,@object
	.size		P,(IP_REV - P)
P:
        /* <DEDUP_REMOVED lines=8> */
	.type		IP_REV,@object
	.size		IP_REV,(SHIFTS - IP_REV)
IP_REV:
        /* <DEDUP_REMOVED lines=16> */
	.type		SHIFTS,@object
	.size		SHIFTS,(.L_15 - SHIFTS)
SHIFTS:
        /*0d20*/ 	.byte	0x01, 0x00, 0x00, 0x00, 0x01, 0x00, 0x00, 0x00, 0x02, 0x00, 0x00, 0x00, 0x02, 0x00, 0x00, 0x00
        /*0d30*/ 	.byte	0x02, 0x00, 0x00, 0x00, 0x02, 0x00, 0x00, 0x00, 0x02, 0x00, 0x00, 0x00, 0x02, 0x00, 0x00, 0x00
        /*0d40*/ 	.byte	0x01, 0x00, 0x00, 0x00, 0x02, 0x00, 0x00, 0x00, 0x02, 0x00, 0x00, 0x00, 0x02, 0x00, 0x00, 0x00
        /*0d50*/ 	.byte	0x02, 0x00, 0x00, 0x00, 0x02, 0x00, 0x00, 0x00, 0x02, 0x00, 0x00, 0x00, 0x01, 0x00, 0x00, 0x00
.L_15:


//--------------------- .text._Z12Crack_KernelmmPmPbmi --------------------------
	.section	.text._Z12Crack_KernelmmPmPbmi,"ax",@progbits
	.align	128
        .global         _Z12Crack_KernelmmPmPbmi
        .type           _Z12Crack_KernelmmPmPbmi,@function
        .size           _Z12Crack_KernelmmPmPbmi,(.L_x_19 - _Z12Crack_KernelmmPmPbmi)
        .other          _Z12Crack_KernelmmPmPbmi,@"STO_CUDA_ENTRY STV_DEFAULT"
_Z12Crack_KernelmmPmPbmi:
.text._Z12Crack_KernelmmPmPbmi:
[----:B------:R-:W0:Y:S01]  /*0000*/  LDC R1, c[0x0][0x37c] ;  /* 0x0000df00ff017b82 */ /* 0x000e220000000800 */
[----:B------:R-:W1:Y:S07]  /*0010*/  S2R R0, SR_TID.X ;  /* 0x0000000000007919 */ /* 0x000e6e0000002100 */
[----:B------:R-:W1:Y:S01]  /*0020*/  S2UR UR4, SR_CTAID.X ;  /* 0x00000000000479c3 */ /* 0x000e620000002500 */
[----:B------:R-:W2:Y:S01]  /*0030*/  LDCU.64 UR6, c[0x0][0x3a0] ;  /* 0x00007400ff0677ac */ /* 0x000ea20008000a00 */
[----:B0-----:R-:W-:-:S06]  /*0040*/  VIADD R1, R1, 0xfffffe70 ;  /* 0xfffffe7001017836 */ /* 0x001fcc0000000000 */
[----:B------:R-:W1:Y:S02]  /*0050*/  LDC R71, c[0x0][0x360] ;  /* 0x0000d800ff477b82 */ /* 0x000e640000000800 */
[----:B-1----:R-:W-:-:S05]  /*0060*/  IMAD R71, R71, UR4, R0 ;  /* 0x0000000447477c24 */ /* 0x002fca000f8e0200 */
[----:B--2---:R-:W-:-:S04]  /*0070*/  ISETP.GT.U32.AND P0, PT, R71, UR6, PT ;  /* 0x0000000647007c0c */ /* 0x004fc8000bf04070 */
[----:B------:R-:W-:-:S13]  /*0080*/  ISETP.GT.U32.AND.EX P0, PT, RZ, UR7, PT, P0 ;  /* 0x00000007ff007c0c */ /* 0x000fda000bf04100 */
[----:B------:R-:W-:Y:S05]  /*0090*/  @P0 EXIT ;  /* 0x000000000000094d */ /* 0x000fea0003800000 */
[----:B------:R-:W0:Y:S01]  /*00a0*/  LDCU.128 UR4, c[0x3][0xe0] ;  /* 0x00c01c00ff0477ac */ /* 0x000e220008000c00 */
[----:B------:R-:W1:Y:S01]  /*00b0*/  LDC.64 R2, c[0x3][0xbc0] ;  /* 0x00c2f000ff027b82 */ /* 0x000e620000000a00 */
[----:B------:R-:W-:Y:S01]  /*00c0*/  BSSY.RECONVERGENT B0, `(.L_x_0) ;  /* 0x0000863000007945 */ /* 0x000fe20003800200 */
[----:B------:R-:W-:Y:S01]  /*00d0*/  IMAD.MOV.U32 R72, RZ, RZ, RZ ;  /* 0x000000ffff487224 */ /* 0x000fe200078e00ff */
[----:B------:R-:W2:Y:S01]  /*00e0*/  LDCU.128 UR8, c[0x3][0xf0] ;  /* 0x00c01e00ff0877ac */ /* 0x000ea20008000c00 */
[----:B------:R-:W3:Y:S04]  /*00f0*/  LDCU.128 UR12, c[0x3][0x100] ;  /* 0x00c02000ff0c77ac */ /* 0x000ee80008000c00 */
[----:B------:R-:W4:Y:S01]  /*0100*/  LDC.64 R32, c[0x3][0xbc8] ;  /* 0x00c2f200ff207b82 */ /* 0x000f220000000a00 */
[----:B------:R-:W5:Y:S01]  /*0110*/  LDCU.128 UR16, c[0x3][0x130] ;  /* 0x00c02600ff1077ac */ /* 0x000f620008000c00 */
[----:B------:R-:W5:Y:S06]  /*0120*/  LDCU.128 UR20, c[0x3][0x2e0] ;  /* 0x00c05c00ff1477ac */ /* 0x000f6c0008000c00 */
[----:B------:R-:W5:Y:S01]  /*0130*/  LDC.64 R30, c[0x3][0x110] ;  /* 0x00c04400ff1e7b82 */ /* 0x000f620000000a00 */
[----:B0-----:R-:W-:-:S02]  /*0140*/  UIADD3 UR35, UPT, UPT, -UR5, 0x40, URZ ;  /* 0x0000004005237890 */ /* 0x001fc4000fffe1ff */
[----:B------:R-:W-:Y:S02]  /*0150*/  UIADD3 UR34, UPT, UPT, -UR6, 0x40, URZ ;  /* 0x0000004006227890 */ /* 0x000fe4000fffe1ff */
[----:B------:R-:W-:-:S03]  /*0160*/  UIADD3 UR33, UPT, UPT, -UR7, 0x40, URZ ;  /* 0x0000004007217890 */ /* 0x000fc6000fffe1ff */
[----:B------:R-:W0:Y:S01]  /*0170*/  LDC.64 R28, c[0x3][0x118] ;  /* 0x00c04600ff1c7b82 */ /* 0x000e220000000a00 */
[----:B------:R-:W-:Y:S01]  /*0180*/  UIADD3 UR32, UPT, UPT, -UR4, 0x40, URZ ;  /* 0x0000004004207890 */ /* 0x000fe2000fffe1ff */
[----:B-1----:R-:W-:Y:S01]  /*0190*/  IADD3 R36, PT, PT, -R3, 0x40, RZ ;  /* 0x0000004003247810 */ /* 0x002fe20007ffe1ff */
[----:B------:R-:W1:Y:S01]  /*01a0*/  LDCU.128 UR4, c[0x3][0x120] ;  /* 0x00c02400ff0477ac */ /* 0x000e620008000c00 */
[----:B------:R-:W-:Y:S01]  /*01b0*/  IADD3 R35, PT, PT, -R2, 0x40, RZ ;  /* 0x0000004002237810 */ /* 0x000fe20007ffe1ff */
[----:B--2---:R-:W-:-:S03]  /*01c0*/  UIADD3 UR31, UPT, UPT, -UR8, 0x40, URZ ;  /* 0x00000040081f7890 */ /* 0x004fc6000fffe1ff */
[----:B------:R-:W2:Y:S01]  /*01d0*/  LDC.64 R26, c[0x3][0x180] ;  /* 0x00c06000ff1a7b82 */ /* 0x000ea20000000a00 */
[----:B------:R-:W-:Y:S01]  /*01e0*/  UIADD3 UR30, UPT, UPT, -UR9, 0x40, URZ ;  /* 0x00000040091e7890 */ /* 0x000fe2000fffe1ff */
[----:B----4-:R-:W-:Y:S01]  /*01f0*/  IADD3 R34, PT, PT, -R32, 0x40, RZ ;  /* 0x0000004020227810 */ /* 0x010fe20007ffe1ff */
[----:B------:R-:W-:Y:S01]  /*0200*/  UIADD3 UR29, UPT, UPT, -UR10, 0x40, URZ ;  /* 0x000000400a1d7890 */ /* 0x000fe2000fffe1ff */
[----:B------:R-:W-:Y:S01]  /*0210*/  IADD3 R33, PT, PT, -R33, 0x40, RZ ;  /* 0x0000004021217810 */ /* 0x000fe20007ffe1ff */
[----:B------:R-:W-:Y:S02]  /*0220*/  UIADD3 UR28, UPT, UPT, -UR11, 0x40, URZ ;  /* 0x000000400b1c7890 */ /* 0x000fe4000fffe1ff */
[----:B---3--:R-:W-:Y:S01]  /*0230*/  UIADD3 UR27, UPT, UPT, -UR12, 0x40, URZ ;  /* 0x000000400c1b7890 */ /* 0x008fe2000fffe1ff */
[----:B------:R-:W3:Y:S01]  /*0240*/  LDC.64 R24, c[0x3][0x188] ;  /* 0x00c06200ff187b82 */ /* 0x000ee20000000a00 */
[----:B------:R-:W-:Y:S01]  /*0250*/  UIADD3 UR26, UPT, UPT, -UR13, 0x40, URZ ;  /* 0x000000400d1a7890 */ /* 0x000fe2000fffe1ff */
[----:B-----5:R-:W-:Y:S01]  /*0260*/  IADD3 R32, PT, PT, -R30, 0x40, RZ ;  /* 0x000000401e207810 */ /* 0x020fe20007ffe1ff */
[----:B------:R-:W-:Y:S01]  /*0270*/  UIADD3 UR25, UPT, UPT, -UR14, 0x40, URZ ;  /* 0x000000400e197890 */ /* 0x000fe2000fffe1ff */
[----:B------:R-:W-:Y:S01]  /*0280*/  IADD3 R31, PT, PT, -R31, 0x40, RZ ;  /* 0x000000401f1f7810 */ /* 0x000fe20007ffe1ff */
[----:B-1----:R-:W-:-:S02]  /*0290*/  UIADD3 UR36, UPT, UPT, -UR5, 0x40, URZ ;  /* 0x0000004005247890 */ /* 0x002fc4000fffe1ff */
[----:B------:R-:W-:Y:S01]  /*02a0*/  UIADD3 UR37, UPT, UPT, -UR6, 0x40, URZ ;  /* 0x0000004006257890 */ /* 0x000fe2000fffe1ff */
[----:B------:R-:W1:Y:S01]  /*02b0*/  LDC.64 R22, c[0x3][0x190] ;  /* 0x00c06400ff167b82 */ /* 0x000e620000000a00 */
[----:B------:R-:W-:Y:S01]  /*02c0*/  UIADD3 UR38, UPT, UPT, -UR7, 0x40, URZ ;  /* 0x0000004007267890 */ /* 0x000fe2000fffe1ff */
[----:B0-----:R-:W-:Y:S01]  /*02d0*/  IADD3 R30, PT, PT, -R28, 0x40, RZ ;  /* 0x000000401c1e7810 */ /* 0x001fe20007ffe1ff */
[----:B------:R-:W-:Y:S01]  /*02e0*/  UIADD3 UR39, UPT, UPT, -UR4, 0x40, URZ ;  /* 0x0000004004277890 */ /* 0x000fe2000fffe1ff */
[----:B------:R-:W-:Y:S01]  /*02f0*/  IADD3 R29, PT, PT, -R29, 0x40, RZ ;  /* 0x000000401d1d7810 */ /* 0x000fe20007ffe1ff */
[----:B------:R-:W-:Y:S02]  /*0300*/  UIADD3 UR24, UPT, UPT, -UR15, 0x40, URZ ;  /* 0x000000400f187890 */ /* 0x000fe4000fffe1ff */
[----:B------:R-:W-:Y:S01]  /*0310*/  UIADD3 UR40, UPT, UPT, -UR16, 0x40, URZ ;  /* 0x0000004010287890 */ /* 0x000fe2000fffe1ff */
[----:B------:R-:W0:Y:S01]  /*0320*/  LDC.64 R20, c[0x3][0x198] ;  /* 0x00c06600ff147b82 */ /* 0x000e220000000a00 */
[----:B------:R-:W-:Y:S01]  /*0330*/  UIADD3 UR41, UPT, UPT, -UR17, 0x40, URZ ;  /* 0x0000004011297890 */ /* 0x000fe2000fffe1ff */
[----:B--2---:R-:W-:Y:S01]  /*0340*/  IADD3 R28, PT, PT, -R26, 0x40, RZ ;  /* 0x000000401a1c7810 */ /* 0x004fe20007ffe1ff */
[----:B------:R-:W-:Y:S01]  /*0350*/  UIADD3 UR42, UPT, UPT, -UR18, 0x40, URZ ;  /* 0x00000040122a7890 */ /* 0x000fe2000fffe1ff */
[----:B------:R-:W-:Y:S01]  /*0360*/  IADD3 R27, PT, PT, -R27, 0x40, RZ ;  /* 0x000000401b1b7810 */ /* 0x000fe20007ffe1ff */
[----:B------:R-:W-:Y:S01]  /*0370*/  UIADD3 UR43, UPT, UPT, -UR19, 0x40, URZ ;  /* 0x00000040132b7890 */ /* 0x000fe2000fffe1ff */
[----:B------:R-:W2:Y:S02]  /*0380*/  LDCU.128 UR4, c[0x3][0x170] ;  /* 0x00c02e00ff0477ac */ /* 0x000ea40008000c00 */
[----:B------:R-:W4:Y:S01]  /*0390*/  LDC.64 R18, c[0x3][0x330] ;  /* 0x00c0cc00ff127b82 */ /* 0x000f220000000a00 */
[----:B---3--:R-:W-:Y:S01]  /*03a0*/  IADD3 R26, PT, PT, -R24, 0x40, RZ ;  /* 0x00000040181a7810 */ /* 0x008fe20007ffe1ff */
[----:B------:R-:W3:Y:S01]  /*03b0*/  LDCU.128 UR8, c[0x3][0x140] ;  /* 0x00c02800ff0877ac */ /* 0x000ee20008000c00 */
[----:B------:R-:W-:Y:S01]  /*03c0*/  IADD3 R25, PT, PT, -R25, 0x40, RZ ;  /* 0x0000004019197810 */ /* 0x000fe20007ffe1ff */
[----:B------:R-:W5:Y:S04]  /*03d0*/  LDCU.128 UR12, c[0x3][0x150] ;  /* 0x00c02a00ff0c77ac */ /* 0x000f680008000c00 */
[----:B------:R-:W5:Y:S01]  /*03e0*/  LDC.64 R16, c[0x3][0x338] ;  /* 0x00c0ce00ff107b82 */ /* 0x000f620000000a00 */
[----:B-1----:R-:W-:Y:S01]  /*03f0*/  IADD3 R24, PT, PT, -R22, 0x40, RZ ;  /* 0x0000004016187810 */ /* 0x002fe20007ffe1ff */
[----:B------:R-:W1:Y:S01]  /*0400*/  LDCU.128 UR16, c[0x3][0x160] ;  /* 0x00c02c00ff1077ac */ /* 0x000e620008000c00 */
[----:B------:R-:W-:Y:S01]  /*0410*/  IADD3 R23, PT, PT, -R23, 0x40, RZ ;  /* 0x0000004017177810 */ /* 0x000fe20007ffe1ff */
[----:B------:R-:W-:-:S04]  /*0420*/  UIADD3 UR20, UPT, UPT, -UR20, 0x40, URZ ;  /* 0x0000004014147890 */ /* 0x000fc8000fffe1ff */
[----:B------:R-:W1:Y:S01]  /*0430*/  LDC.64 R14, c[0x3][0x340] ;  /* 0x00c0d000ff0e7b82 */ /* 0x000e620000000a00 */
[----:B--2---:R-:W-:Y:S01]  /*0440*/  UIADD3 UR56, UPT, UPT, -UR4, 0x40, URZ ;  /* 0x0000004004387890 */ /* 0x004fe2000fffe1ff */
[----:B0-----:R-:W-:Y:S01]  /*0450*/  IADD3 R22, PT, PT, -R20, 0x40, RZ ;  /* 0x0000004014167810 */ /* 0x001fe20007ffe1ff */
[----:B------:R-:W-:Y:S01]  /*0460*/  UIADD3 UR58, UPT, UPT, -UR5, 0x40, URZ ;  /* 0x00000040053a7890 */ /* 0x000fe2000fffe1ff */
[----:B------:R-:W-:Y:S01]  /*0470*/  IADD3 R21, PT, PT, -R21, 0x40, RZ ;  /* 0x0000004015157810 */ /* 0x000fe20007ffe1ff */
[----:B------:R-:W-:Y:S02]  /*0480*/  UIADD3 UR57, UPT, UPT, -UR6, 0x40, URZ ;  /* 0x0000004006397890 */ /* 0x000fe4000fffe1ff */
[----:B------:R-:W-:Y:S01]  /*0490*/  UIADD3 UR59, UPT, UPT, -UR7, 0x40, URZ ;  /* 0x00000040073b7890 */ /* 0x000fe2000fffe1ff */
[----:B------:R-:W0:Y:S01]  /*04a0*/  LDC.64 R12, c[0x3][0x348] ;  /* 0x00c0d200ff0c7b82 */ /* 0x000e220000000a00 */
[----:B---3--:R-:W-:Y:S01]  /*04b0*/  UIADD3 UR44, UPT, UPT, -UR8, 0x40, URZ ;  /* 0x00000040082c7890 */ /* 0x008fe2000fffe1ff */
[----:B----4-:R-:W-:Y:S01]  /*04c0*/  IADD3 R20, PT, PT, -R18, 0x40, RZ ;  /* 0x0000004012147810 */ /* 0x010fe20007ffe1ff */
[----:B------:R-:W-:Y:S01]  /*04d0*/  UIADD3 UR45, UPT, UPT, -UR9, 0x40, URZ ;  /* 0x00000040092d7890 */ /* 0x000fe2000fffe1ff */
[----:B------:R-:W-:Y:S01]  /*04e0*/  IADD3 R19, PT, PT, -R19, 0x40, RZ ;  /* 0x0000004013137810 */ /* 0x000fe20007ffe1ff */
[----:B------:R-:W-:-:S02]  /*04f0*/  UIADD3 UR46, UPT, UPT, -UR10, 0x40, URZ ;  /* 0x000000400a2e7890 */ /* 0x000fc4000fffe1ff */
[----:B------:R-:W-:Y:S01]  /*0500*/  UIADD3 UR47, UPT, UPT, -UR11, 0x40, URZ ;  /* 0x000000400b2f7890 */ /* 0x000fe2000fffe1ff */
[----:B------:R-:W2:Y:S01]  /*0510*/  LDC.64 R10, c[0x3][0x350] ;  /* 0x00c0d400ff0a7b82 */ /* 0x000ea20000000a00 */
[----:B-----5:R-:W-:Y:S01]  /*0520*/  UIADD3 UR48, UPT, UPT, -UR13, 0x40, URZ ;  /* 0x000000400d307890 */ /* 0x020fe2000fffe1ff */
[----:B------:R-:W-:Y:S01]  /*0530*/  IADD3 R18, PT, PT, -R16, 0x40, RZ ;  /* 0x0000004010127810 */ /* 0x000fe20007ffe1ff */
[----:B------:R-:W-:Y:S01]  /*0540*/  UIADD3 UR49, UPT, UPT, -UR14, 0x40, URZ ;  /* 0x000000400e317890 */ /* 0x000fe2000fffe1ff */
[----:B------:R-:W-:Y:S01]  /*0550*/  IADD3 R17, PT, PT, -R17, 0x40, RZ ;  /* 0x0000004011117810 */ /* 0x000fe20007ffe1ff */
[----:B------:R-:W-:Y:S02]  /*0560*/  UIADD3 UR50, UPT, UPT, -UR15, 0x40, URZ ;  /* 0x000000400f327890 */ /* 0x000fe4000fffe1ff */
[----:B------:R-:W-:Y:S01]  /*0570*/  UIADD3 UR51, UPT, UPT, -UR12, 0x40, URZ ;  /* 0x000000400c337890 */ /* 0x000fe2000fffe1ff */
[----:B------:R-:W3:Y:S01]  /*0580*/  LDC.64 R8, c[0x3][0x358] ;  /* 0x00c0d600ff087b82 */ /* 0x000ee20000000a00 */
[----:B-1----:R-:W-:Y:S01]  /*0590*/  UIADD3 UR52, UPT, UPT, -UR16, 0x40, URZ ;  /* 0x0000004010347890 */ /* 0x002fe2000fffe1ff */
[----:B------:R-:W-:Y:S01]  /*05a0*/  IADD3 R16, PT, PT, -R14, 0x40, RZ ;  /* 0x000000400e107810 */ /* 0x000fe20007ffe1ff */
[----:B------:R-:W-:Y:S01]  /*05b0*/  UIADD3 UR53, UPT, UPT, -UR17, 0x40, URZ ;  /* 0x0000004011357890 */ /* 0x000fe2000fffe1ff */
[----:B------:R-:W-:Y:S01]  /*05c0*/  IADD3 R15, PT, PT, -R15, 0x40, RZ ;  /* 0x000000400f0f7810 */ /* 0x000fe20007ffe1ff */
[----:B------:R-:W-:-:S02]  /*05d0*/  UIADD3 UR54, UPT, UPT, -UR18, 0x40, URZ ;  /* 0x0000004012367890 */ /* 0x000fc4000fffe1ff */
[----:B------:R-:W-:Y:S01]  /*05e0*/  UIADD3 UR55, UPT, UPT, -UR19, 0x40, URZ ;  /* 0x0000004013377890 */ /* 0x000fe2000fffe1ff */
[----:B------:R-:W1:Y:S01]  /*05f0*/  LDC.64 R6, c[0x3][0xba0] ;  /* 0x00c2e800ff067b82 */ /* 0x000e620000000a00 */
[----:B------:R-:W4:Y:S01]  /*0600*/  LDCU.128 UR4, c[0x3][0x2d0] ;  /* 0x00c05a00ff0477ac */ /* 0x000f220008000c00 */
[----:B0-----:R-:W-:Y:S02]  /*0610*/  IADD3 R14, PT, PT, -R12, 0x40, RZ ;  /* 0x000000400c0e7810 */ /* 0x001fe40007ffe1ff */
[----:B------:R-:W-:Y:S01]  /*0620*/  IADD3 R13, PT, PT, -R13, 0x40, RZ ;  /* 0x000000400d0d7810 */ /* 0x000fe20007ffe1ff */
[----:B------:R-:W0:Y:S03]  /*0630*/  LDCU.128 UR8, c[0x3][0x2a0] ;  /* 0x00c05400ff0877ac */ /* 0x000e260008000c00 */
[----:B------:R-:W5:Y:S01]  /*0640*/  LDC.64 R4, c[0x3][0xba8] ;  /* 0x00c2ea00ff047b82 */ /* 0x000f620000000a00 */
[----:B------:R-:W5:Y:S01]  /*0650*/  LDCU.128 UR12, c[0x3][0x2b0] ;  /* 0x00c05600ff0c77ac */ /* 0x000f620008000c00 */
[----:B--2---:R-:W-:-:S02]  /*0660*/  IADD3 R12, PT, PT, -R10, 0x40, RZ ;  /* 0x000000400a0c7810 */ /* 0x004fc40007ffe1ff */
[----:B------:R-:W-:Y:S01]  /*0670*/  IADD3 R11, PT, PT, -R11, 0x40, RZ ;  /* 0x000000400b0b7810 */ /* 0x000fe20007ffe1ff */
[----:B------:R-:W2:Y:S03]  /*0680*/  LDCU.128 UR16, c[0x3][0x2c0] ;  /* 0x00c05800ff1077ac */ /* 0x000ea60008000c00 */
[----:B------:R-:W2:Y:S01]  /*0690*/  LDC.64 R2, c[0x3][0xbb0] ;  /* 0x00c2ec00ff027b82 */ /* 0x000ea20000000a00 */
[----:B---3--:R-:W-:Y:S01]  /*06a0*/  IADD3 R10, PT, PT, -R8, 0x40, RZ ;  /* 0x00000040080a7810 */ /* 0x008fe20007ffe1ff */
[----:B------:R-:W-:Y:S01]  /*06b0*/  UIADD3 UR21, UPT, UPT, -UR21, 0x40, URZ ;  /* 0x0000004015157890 */ /* 0x000fe2000fffe1ff */
[----:B------:R-:W-:Y:S01]  /*06c0*/  IADD3 R9, PT, PT, -R9, 0x40, RZ ;  /* 0x0000004009097810 */ /* 0x000fe20007ffe1ff */
[----:B----4-:R-:W-:Y:S02]  /*06d0*/  UIADD3 UR72, UPT, UPT, -UR4, 0x40, URZ ;  /* 0x0000004004487890 */ /* 0x010fe4000fffe1ff */
[----:B------:R-:W-:-:S02]  /*06e0*/  UIADD3 UR73, UPT, UPT, -UR6, 0x40, URZ ;  /* 0x0000004006497890 */ /* 0x000fc4000fffe1ff */
[----:B------:R-:W3:Y:S01]  /*06f0*/  LDC.64 R56, c[0x3][0xc18] ;  /* 0x00c30600ff387b82 */ /* 0x000ee20000000a00 */
[----:B------:R-:W-:Y:S01]  /*0700*/  UIADD3 UR74, UPT, UPT, -UR7, 0x40, URZ ;  /* 0x00000040074a7890 */ /* 0x000fe2000fffe1ff */
[----:B-1----:R-:W-:Y:S01]  /*0710*/  IADD3 R8, PT, PT, -R6, 0x40, RZ ;  /* 0x0000004006087810 */ /* 0x002fe20007ffe1ff */
[----:B------:R-:W-:Y:S01]  /*0720*/  UIADD3 UR75, UPT, UPT, -UR5, 0x40, URZ ;  /* 0x00000040054b7890 */ /* 0x000fe2000fffe1ff */
[----:B------:R-:W-:Y:S01]  /*0730*/  IADD3 R7, PT, PT, -R7, 0x40, RZ ;  /* 0x0000004007077810 */ /* 0x000fe20007ffe1ff */
[----:B0-----:R-:W-:Y:S02]  /*0740*/  UIADD3 UR60, UPT, UPT, -UR9, 0x40, URZ ;  /* 0x00000040093c7890 */ /* 0x001fe4000fffe1ff */
[----:B------:R-:W-:Y:S01]  /*0750*/  UIADD3 UR61, UPT, UPT, -UR10, 0x40, URZ ;  /* 0x000000400a3d7890 */ /* 0x000fe2000fffe1ff */
[----:B------:R-:W0:Y:S01]  /*0760*/  LDC.64 R58, c[0x3][0xbb8] ;  /* 0x00c2ee00ff3a7b82 */ /* 0x000e220000000a00 */
[----:B------:R-:W-:Y:S01]  /*0770*/  UIADD3 UR62, UPT, UPT, -UR11, 0x40, URZ ;  /* 0x000000400b3e7890 */ /* 0x000fe2000fffe1ff */
[----:B-----5:R-:W-:Y:S01]  /*0780*/  IADD3 R6, PT, PT, -R4, 0x40, RZ ;  /* 0x0000004004067810 */ /* 0x020fe20007ffe1ff */
[----:B------:R-:W-:Y:S01]  /*0790*/  UIADD3 UR63, UPT, UPT, -UR8, 0x40, URZ ;  /* 0x00000040083f7890 */ /* 0x000fe2000fffe1ff */
[----:B------:R-:W-:Y:S01]  /*07a0*/  IADD3 R5, PT, PT, -R5, 0x40, RZ ;  /* 0x0000004005057810 */ /* 0x000fe20007ffe1ff */
[----:B------:R-:W-:-:S02]  /*07b0*/  UIADD3 UR64, UPT, UPT, -UR12, 0x40, URZ ;  /* 0x000000400c407890 */ /* 0x000fc4000fffe1ff */
[----:B------:R-:W-:Y:S01]  /*07c0*/  UIADD3 UR65, UPT, UPT, -UR13, 0x40, URZ ;  /* 0x000000400d417890 */ /* 0x000fe2000fffe1ff */
[----:B------:R-:W1:Y:S01]  /*07d0*/  LDC.64 R38, c[0x3][0xbd0] ;  /* 0x00c2f400ff267b82 */ /* 0x000e620000000a00 */
[----:B------:R-:W-:Y:S01]  /*07e0*/  UIADD3 UR66, UPT, UPT, -UR14, 0x40, URZ ;  /* 0x000000400e427890 */ /* 0x000fe2000fffe1ff */
[----:B--2---:R-:W-:Y:S01]  /*07f0*/  IADD3 R4, PT, PT, -R2, 0x40, RZ ;  /* 0x0000004002047810 */ /* 0x004fe20007ffe1ff */
[----:B------:R-:W-:Y:S01]  /*0800*/  UIADD3 UR67, UPT, UPT, -UR15, 0x40, URZ ;  /* 0x000000400f437890 */ /* 0x000fe2000fffe1ff */
[----:B------:R-:W-:Y:S01]  /*0810*/  IADD3 R3, PT, PT, -R3, 0x40, RZ ;  /* 0x0000004003037810 */ /* 0x000fe20007ffe1ff */
[----:B------:R-:W-:Y:S02]  /*0820*/  UIADD3 UR68, UPT, UPT, -UR16, 0x40, URZ ;  /* 0x0000004010447890 */ /* 0x000fe4000fffe1ff */
[----:B------:R-:W-:Y:S01]  /*0830*/  UIADD3 UR69, UPT, UPT, -UR17, 0x40, URZ ;  /* 0x0000004011457890 */ /* 0x000fe2000fffe1ff */
[----:B------:R-:W2:Y:S01]  /*0840*/  LDC.64 R40, c[0x3][0xbd8] ;  /* 0x00c2f600ff287b82 */ /* 0x000ea20000000a00 */
[----:B------:R-:W-:Y:S01]  /*0850*/  UIADD3 UR70, UPT, UPT, -UR18, 0x40, URZ ;  /* 0x0000004012467890 */ /* 0x000fe2000fffe1ff */
[----:B---3--:R-:W-:Y:S01]  /*0860*/  IADD3 R73, PT, PT, -R57, 0x40, RZ ;  /* 0x0000004039497810 */ /* 0x008fe20007ffe1ff */
[----:B------:R-:W-:Y:S01]  /*0870*/  UIADD3 UR71, UPT, UPT, -UR19, 0x40, URZ ;  /* 0x0000004013477890 */ /* 0x000fe2000fffe1ff */
[----:B------:R-:W-:Y:S01]  /*0880*/  IMAD.MOV.U32 R57, RZ, RZ, R71 ;  /* 0x000000ffff397224 */ /* 0x000fe200078e0047 */
[----:B------:R-:W3:Y:S01]  /*0890*/  LDCU.128 UR4, c[0x3][0x310] ;  /* 0x00c06200ff0477ac */ /* 0x000ee20008000c00 */
[----:B------:R-:W-:Y:S01]  /*08a0*/  IADD3 R56, PT, PT, -R56, 0x40, RZ ;  /* 0x0000004038387810 */ /* 0x000fe20007ffe1ff */
[----:B------:R-:W-:Y:S01]  /*08b0*/  VIADD R71, R1, 0x110 ;  /* 0x0000011001477836 */ /* 0x000fe20000000000 */
[----:B------:R-:W4:Y:S01]  /*08c0*/  LDC.64 R42, c[0x3][0xbe0] ;  /* 0x00c2f800ff2a7b82 */ /* 0x000f220000000a00 */
[----:B------:R-:W5:Y:S01]  /*08d0*/  LDCU.128 UR8, c[0x3][0x2f0] ;  /* 0x00c05e00ff0877ac */ /* 0x000f620008000c00 */
[----:B0-----:R-:W-:-:S02]  /*08e0*/  IADD3 R2, PT, PT, -R58, 0x40, RZ ;  /* 0x000000403a027810 */ /* 0x001fc40007ffe1ff */
[----:B------:R-:W-:Y:S01]  /*08f0*/  IADD3 R0, PT, PT, -R59, 0x40, RZ ;  /* 0x000000403b007810 */ /* 0x000fe20007ffe1ff */
[----:B------:R-:W0:Y:S03]  /*0900*/  LDCU.128 UR12, c[0x3][0x300] ;  /* 0x00c06000ff0c77ac */ /* 0x000e260008000c00 */
[----:B------:R-:W0:Y:S01]  /*0910*/  LDC.64 R44, c[0x3][0xbe8] ;  /* 0x00c2fa00ff2c7b82 */ /* 0x000e220000000a00 */
[----:B------:R-:W0:Y:S01]  /*0920*/  LDCU.128 UR16, c[0x3][0x320] ;  /* 0x00c06400ff1077ac */ /* 0x000e220008000c00 */
[----:B-1----:R-:W-:Y:S02]  /*0930*/  IADD3 R38, PT, PT, -R38, 0x40, RZ ;  /* 0x0000004026267810 */ /* 0x002fe40007ffe1ff */
[----:B------:R-:W-:Y:S01]  /*0940*/  IADD3 R39, PT, PT, -R39, 0x40, RZ ;  /* 0x0000004027277810 */ /* 0x000fe20007ffe1ff */
[----:B------:R-:W-:Y:S02]  /*0950*/  UIADD3 UR22, UPT, UPT, -UR22, 0x40, URZ ;  /* 0x0000004016167890 */ /* 0x000fe4000fffe1ff */
[----:B---3--:R-:W-:Y:S01]  /*0960*/  UIADD3 UR76, UPT, UPT, -UR4, 0x40, URZ ;  /* 0x00000040044c7890 */ /* 0x008fe2000fffe1ff */
[----:B------:R-:W1:Y:S01]  /*0970*/  LDC.64 R46, c[0x3][0xbf0] ;  /* 0x00c2fc00ff2e7b82 */ /* 0x000e620000000a00 */
[----:B--2---:R-:W-:Y:S01]  /*0980*/  IADD3 R40, PT, PT, -R40, 0x40, RZ ;  /* 0x0000004028287810 */ /* 0x004fe20007ffe1ff */
[----:B------:R-:W-:Y:S01]  /*0990*/  UIADD3 UR77, UPT, UPT, -UR5, 0x40, URZ ;  /* 0x00000040054d7890 */ /* 0x000fe2000fffe1ff */
[----:B------:R-:W-:Y:S01]  /*09a0*/  IADD3 R41, PT, PT, -R41, 0x40, RZ ;  /* 0x0000004029297810 */ /* 0x000fe20007ffe1ff */
[----:B------:R-:W-:-:S02]  /*09b0*/  UIADD3 UR23, UPT, UPT, -UR23, 0x40, URZ ;  /* 0x0000004017177890 */ /* 0x000fc4000fffe1ff */
[----:B-----5:R-:W-:Y:S02]  /*09c0*/  UIADD3 UR8, UPT, UPT, -UR8, 0x40, URZ ;  /* 0x0000004008087890 */ /* 0x020fe4000fffe1ff */
[----:B------:R-:W2:Y:S01]  /*09d0*/  LDC.64 R48, c[0x3][0xbf8] ;  /* 0x00c2fe00ff307b82 */ /* 0x000ea20000000a00 */
[----:B----4-:R-:W-:Y:S01]  /*09e0*/  IADD3 R37, PT, PT, -R42, 0x40, RZ ;  /* 0x000000402a257810 */ /* 0x010fe20007ffe1ff */
[----:B------:R-:W-:Y:S01]  /*09f0*/  UIADD3 UR9, UPT, UPT, -UR9, 0x40, URZ ;  /* 0x0000004009097890 */ /* 0x000fe2000fffe1ff */
[----:B------:R-:W-:Y:S01]  /*0a00*/  IADD3 R58, PT, PT, -R43, 0x40, RZ ;  /* 0x000000402b3a7810 */ /* 0x000fe20007ffe1ff */
[----:B------:R-:W-:Y:S02]  /*0a10*/  UIADD3 UR10, UPT, UPT, -UR10, 0x40, URZ ;  /* 0x000000400a0a7890 */ /* 0x000fe4000fffe1ff */
[----:B------:R-:W-:Y:S02]  /*0a20*/  UIADD3 UR11, UPT, UPT, -UR11, 0x40, URZ ;  /* 0x000000400b0b7890 */ /* 0x000fe4000fffe1ff */
[----:B------:R-:W3:Y:S01]  /*0a30*/  LDC.64 R50, c[0x3][0xc00] ;  /* 0x00c30000ff327b82 */ /* 0x000ee20000000a00 */
[----:B0-----:R-:W-:Y:S01]  /*0a40*/  IADD3 R59, PT, PT, -R44, 0x40, RZ ;  /* 0x000000402c3b7810 */ /* 0x001fe20007ffe1ff */
[----:B------:R-:W-:Y:S01]  /*0a50*/  UIADD3 UR12, UPT, UPT, -UR12, 0x40, URZ ;  /* 0x000000400c0c7890 */ /* 0x000fe2000fffe1ff */
[----:B------:R-:W-:Y:S01]  /*0a60*/  IADD3 R60, PT, PT, -R45, 0x40, RZ ;  /* 0x000000402d3c7810 */ /* 0x000fe20007ffe1ff */
[----:B------:R-:W-:-:S02]  /*0a70*/  UIADD3 UR13, UPT, UPT, -UR13, 0x40, URZ ;  /* 0x000000400d0d7890 */ /* 0x000fc4000fffe1ff */
[----:B------:R-:W-:Y:S02]  /*0a80*/  UIADD3 UR14, UPT, UPT, -UR14, 0x40, URZ ;  /* 0x000000400e0e7890 */ /* 0x000fe4000fffe1ff */
[----:B------:R-:W0:Y:S01]  /*0a90*/  LDC.64 R52, c[0x3][0xc08] ;  /* 0x00c30200ff347b82 */ /* 0x000e220000000a00 */
[----:B-1----:R-:W-:Y:S01]  /*0aa0*/  IADD3 R61, PT, PT, -R46, 0x40, RZ ;  /* 0x000000402e3d7810 */ /* 0x002fe20007ffe1ff */
[----:B------:R-:W-:Y:S01]  /*0ab0*/  UIADD3 UR15, UPT, UPT, -UR15, 0x40, URZ ;  /* 0x000000400f0f7890 */ /* 0x000fe2000fffe1ff */
[----:B------:R-:W-:Y:S01]  /*0ac0*/  IADD3 R62, PT, PT, -R47, 0x40, RZ ;  /* 0x000000402f3e7810 */ /* 0x000fe20007ffe1ff */
[----:B------:R-:W-:Y:S02]  /*0ad0*/  UIADD3 UR7, UPT, UPT, -UR7, 0x40, URZ ;  /* 0x0000004007077890 */ /* 0x000fe4000fffe1ff */
[----:B------:R-:W-:Y:S02]  /*0ae0*/  UIADD3 UR6, UPT, UPT, -UR6, 0x40, URZ ;  /* 0x0000004006067890 */ /* 0x000fe4000fffe1ff */
[----:B------:R-:W1:Y:S01]  /*0af0*/  LDC.64 R54, c[0x3][0xc10] ;  /* 0x00c30400ff367b82 */ /* 0x000e620000000a00 */
[----:B--2---:R-:W-:Y:S01]  /*0b00*/  IADD3 R63, PT, PT, -R48, 0x40, RZ ;  /* 0x00000040303f7810 */ /* 0x004fe20007ffe1ff */
[----:B------:R-:W-:Y:S01]  /*0b10*/  UIADD3 UR16, UPT, UPT, -UR16, 0x40, URZ ;  /* 0x0000004010107890 */ /* 0x000fe2000fffe1ff */
[----:B------:R-:W-:Y:S01]  /*0b20*/  IADD3 R64, PT, PT, -R49, 0x40, RZ ;  /* 0x0000004031407810 */ /* 0x000fe20007ffe1ff */
[----:B------:R-:W-:-:S02]  /*0b30*/  UIADD3 UR17, UPT, UPT, -UR17, 0x40, URZ ;  /* 0x0000004011117890 */ /* 0x000fc4000fffe1ff */
[----:B------:R-:W-:Y:S01]  /*0b40*/  UIADD3 UR18, UPT, UPT, -UR18, 0x40, URZ ;  /* 0x0000004012127890 */ /* 0x000fe2000fffe1ff */
[----:B---3--:R-:W-:Y:S01]  /*0b50*/  IADD3 R65, PT, PT, -R50, 0x40, RZ ;  /* 0x0000004032417810 */ /* 0x008fe20007ffe1ff */
[----:B------:R-:W-:Y:S01]  /*0b60*/  UIADD3 UR19, UPT, UPT, -UR19, 0x40, URZ ;  /* 0x0000004013137890 */ /* 0x000fe2000fffe1ff */
[----:B------:R-:W-:Y:S01]  /*0b70*/  IADD3 R66, PT, PT, -R51, 0x40, RZ ;  /* 0x0000004033427810 */ /* 0x000fe20007ffe1ff */
[----:B------:R-:W2:Y:S01]  /*0b80*/  LDCU.64 UR4, c[0x0][0x358] ;  /* 0x00006b00ff0477ac */ /* 0x000ea20008000a00 */
[----:B0-----:R-:W-:Y:S02]  /*0b90*/  IADD3 R67, PT, PT, -R52, 0x40, RZ ;  /* 0x0000004034437810 */ /* 0x001fe40007ffe1ff */
[----:B------:R-:W-:Y:S02]  /*0ba0*/  IADD3 R68, PT, PT, -R53, 0x40, RZ ;  /* 0x0000004035447810 */ /* 0x000fe40007ffe1ff */
[----:B-1----:R-:W-:Y:S02]  /*0bb0*/  IADD3 R69, PT, PT, -R54, 0x40, RZ ;  /* 0x0000004036457810 */ /* 0x002fe40007ffe1ff */
[----:B------:R-:W-:-:S07]  /*0bc0*/  IADD3 R70, PT, PT, -R55, 0x40, RZ ;  /* 0x0000004037467810 */ /* 0x000fce0007ffe1ff */
.L_x_17:
[----:B------:R-:W0:Y:S08]  /*0bd0*/  LDC R48, c[0x0][0x3a8] ;  /* 0x0000ea00ff307b82 */ /* 0x000e300000000800 */
[----:B------:R-:W1:Y:S08]  /*0be0*/  LDC.64 R44, c[0x3][RZ] ;  /* 0x00c00000ff2c7b82 */ /* 0x000e700000000a00 */
[----:B------:R-:W3:Y:S08]  /*0bf0*/  LDC.64 R46, c[0x3][0x8] ;  /* 0x00c00200ff2e7b82 */ /* 0x000ef00000000a00 */
[----:B------:R-:W4:Y:S01]  /*0c00*/  LDC.64 R42, c[0x3][0x10] ;  /* 0x00c00400ff2a7b82 */ /* 0x000f220000000a00 */
[----:B0-----:R-:W-:-:S04]  /*0c10*/  IADD3 R48, PT, PT, -R48, 0x40, RZ ;  /* 0x0000004030307810 */ /* 0x001fc80007ffe1ff */
[CC--:B------:R-:W-:Y:S02]  /*0c20*/  SHF.L.U64.HI R75, R57.reuse, R48.reuse, R72 ;  /* 0x00000030394b7219 */ /* 0x0c0fe40000010248 */
[----:B------:R-:W-:Y:S02]  /*0c30*/  SHF.L.U32 R74, R57, R48, RZ ;  /* 0x00000030394a7219 */ /* 0x000fe400000006ff */
[----:B-1----:R-:W-:Y:S02]  /*0c40*/  IADD3 R45, PT, PT, -R45, 0x40, RZ ;  /* 0x000000402d2d7810 */ /* 0x002fe40007ffe1ff */
[----:B------:R-:W-:Y:S02]  /*0c50*/  IADD3 R49, PT, PT, -R44, 0x40, RZ ;  /* 0x000000402c317810 */ /* 0x000fe40007ffe1ff */
[C-C-:B------:R-:W-:Y:S02]  /*0c60*/  SHF.R.U64 R48, R74.reuse, R45, R75.reuse ;  /* 0x0000002d4a307219 */ /* 0x140fe4000000124b */
[--C-:B------:R-:W-:Y:S01]  /*0c70*/  SHF.R.U64 R49, R74, R49, R75.reuse ;  /* 0x000000314a317219 */ /* 0x100fe2000000124b */
[----:B------:R-:W0:Y:S01]  /*0c80*/  LDC.64 R44, c[0x3][0x18] ;  /* 0x00c00600ff2c7b82 */ /* 0x000e220000000a00 */
[----:B---3--:R-:W-:Y:S01]  /*0c90*/  IADD3 R51, PT, PT, -R46, 0x40, RZ ;  /* 0x000000402e337810 */ /* 0x008fe20007ffe1ff */
[----:B------:R-:W-:Y:S01]  /*0ca0*/  IMAD.SHL.U32 R48, R48, 0x40000000, RZ ;  /* 0x4000000030307824 */ /* 0x000fe200078e00ff */
[----:B------:R-:W-:Y:S01]  /*0cb0*/  IADD3 R47, PT, PT, -R47, 0x40, RZ ;  /* 0x000000402f2f7810 */ /* 0x000fe20007ffe1ff */
[----:B------:R-:W-:Y:S01]  /*0cc0*/  IMAD.U32 R49, R49, -0x80000000, RZ ;  /* 0x8000000031317824 */ /* 0x000fe200078e00ff */
[----:B------:R-:W-:-:S02]  /*0cd0*/  SHF.R.U64 R51, R74, R51, R75 ;  /* 0x000000334a337219 */ /* 0x000fc4000000124b */
[----:B------:R-:W-:Y:S02]  /*0ce0*/  LOP3.LUT R48, R48, 0x40000000, RZ, 0xe2, !PT ;  /* 0x4000000030307812 */ /* 0x000fe400078ee2ff */
[----:B------:R-:W-:Y:S01]  /*0cf0*/  SHF.R.U64 R47, R74, R47, R75 ;  /* 0x0000002f4a2f7219 */ /* 0x000fe2000000124b */
[----:B------:R-:W-:Y:S01]  /*0d00*/  IMAD.SHL.U32 R51, R51, 0x20000000, RZ ;  /* 0x2000000033337824 */ /* 0x000fe200078e00ff */
[----:B------:R-:W-:Y:S02]  /*0d10*/  LOP3.LUT R48, R48, 0xbfffffff, R49, 0xf8, !PT ;  /* 0xbfffffff30307812 */ /* 0x000fe400078ef831 */
[----:B----4-:R-:W-:Y:S01]  /*0d20*/  IADD3 R49, PT, PT, -R42, 0x40, RZ ;  /* 0x000000402a317810 */ /* 0x010fe20007ffe1ff */
[----:B------:R-:W-:Y:S01]  /*0d30*/  IMAD.SHL.U32 R42, R47, 0x10000000, RZ ;  /* 0x100000002f2a7824 */ /* 0x000fe200078e00ff */
[----:B------:R-:W-:Y:S01]  /*0d40*/  LOP3.LUT R51, R51, 0x20000000, RZ, 0xe2, !PT ;  /* 0x2000000033337812 */ /* 0x000fe200078ee2ff */
[----:B------:R-:W1:Y:S01]  /*0d50*/  LDC.64 R46, c[0x3][0x20] ;  /* 0x00c00800ff2e7b82 */ /* 0x000e620000000a00 */
[----:B------:R-:W-:-:S02]  /*0d60*/  SHF.R.U64 R49, R74, R49, R75 ;  /* 0x000000314a317219 */ /* 0x000fc4000000124b */
[----:B------:R-:W-:Y:S02]  /*0d70*/  LOP3.LUT R51, R51, 0xdfffffff, R48, 0xf8, !PT ;  /* 0xdfffffff33337812 */ /* 0x000fe400078ef830 */
[----:B------:R-:W-:Y:S01]  /*0d80*/  LOP3.LUT R42, R42, 0x10000000, RZ, 0xe2, !PT ;  /* 0x100000002a2a7812 */ /* 0x000fe200078ee2ff */
[----:B------:R-:W-:Y:S01]  /*0d90*/  IMAD.SHL.U32 R49, R49, 0x8000000, RZ ;  /* 0x0800000031317824 */ /* 0x000fe200078e00ff */
[----:B------:R-:W-:Y:S02]  /*0da0*/  IADD3 R43, PT, PT, -R43, 0x40, RZ ;  /* 0x000000402b2b7810 */ /* 0x000fe40007ffe1ff */
[----:B------:R-:W-:Y:S02]  /*0db0*/  LOP3.LUT R42, R42, 0xefffffff, R51, 0xf8, !PT ;  /* 0xefffffff2a2a7812 */ /* 0x000fe400078ef833 */
[----:B------:R-:W-:Y:S02]  /*0dc0*/  SHF.R.U64 R43, R74, R43, R75 ;  /* 0x0000002b4a2b7219 */ /* 0x000fe4000000124b */
[----:B------:R-:W-:-:S02]  /*0dd0*/  LOP3.LUT R51, R49, 0x8000000, RZ, 0xe2, !PT ;  /* 0x0800000031337812 */ /* 0x000fc400078ee2ff */
[----:B0-----:R-:W-:Y:S01]  /*0de0*/  IADD3 R49, PT, PT, -R44, 0x40, RZ ;  /* 0x000000402c317810 */ /* 0x001fe20007ffe1ff */
[----:B------:R-:W-:Y:S01]  /*0df0*/  IMAD.SHL.U32 R50, R43, 0x4000000, RZ ;  /* 0x040000002b327824 */ /* 0x000fe200078e00ff */
[----:B------:R-:W-:Y:S02]  /*0e00*/  LOP3.LUT R51, R51, 0xf7ffffff, R42, 0xf8, !PT ;  /* 0xf7ffffff33337812 */ /* 0x000fe400078ef82a */
[----:B------:R-:W0:Y:S01]  /*0e10*/  LDC.64 R42, c[0x3][0x28] ;  /* 0x00c00a00ff2a7b82 */ /* 0x000e220000000a00 */
[--C-:B------:R-:W-:Y:S02]  /*0e20*/  SHF.R.U64 R44, R74, R49, R75.reuse ;  /* 0x000000314a2c7219 */ /* 0x100fe4000000124b */
[----:B------:R-:W-:Y:S02]  /*0e30*/  IADD3 R49, PT, PT, -R45, 0x40, RZ ;  /* 0x000000402d317810 */ /* 0x000fe40007ffe1ff */
[----:B------:R-:W-:Y:S01]  /*0e40*/  LOP3.LUT R50, R50, 0x4000000, RZ, 0xe2, !PT ;  /* 0x0400000032327812 */ /* 0x000fe200078ee2ff */
[----:B------:R-:W-:Y:S01]  /*0e50*/  IMAD.SHL.U32 R52, R44, 0x2000000, RZ ;  /* 0x020000002c347824 */ /* 0x000fe200078e00ff */
[----:B------:R-:W-:Y:S01]  /*0e60*/  SHF.R.U64 R48, R74, R49, R75 ;  /* 0x000000314a307219 */ /* 0x000fe2000000124b */
[----:B------:R-:W3:Y:S01]  /*0e70*/  LDC.64 R44, c[0x3][0x30] ;  /* 0x00c00c00ff2c7b82 */ /* 0x000ee20000000a00 */
[----:B-1----:R-:W-:-:S02]  /*0e80*/  IADD3 R49, PT, PT, -R46, 0x40, RZ ;  /* 0x000000402e317810 */ /* 0x002fc40007ffe1ff */
[----:B------:R-:W-:Y:S01]  /*0e90*/  LOP3.LUT R50, R50, 0xfbffffff, R51, 0xf8, !PT ;  /* 0xfbffffff32327812 */ /* 0x000fe200078ef833 */
[----:B------:R-:W-:Y:S01]  /*0ea0*/  IMAD.SHL.U32 R48, R48, 0x1000000, RZ ;  /* 0x0100000030307824 */ /* 0x000fe200078e00ff */
[----:B------:R-:W-:Y:S02]  /*0eb0*/  LOP3.LUT R51, R52, 0x2000000, RZ, 0xe2, !PT ;  /* 0x0200000034337812 */ /* 0x000fe400078ee2ff */
[----:B------:R-:W-:Y:S02]  /*0ec0*/  SHF.R.U64 R49, R74, R49, R75 ;  /* 0x000000314a317219 */ /* 0x000fe4000000124b */
[----:B------:R-:W-:Y:S02]  /*0ed0*/  IADD3 R47, PT, PT, -R47, 0x40, RZ ;  /* 0x000000402f2f7810 */ /* 0x000fe40007ffe1ff */
[----:B------:R-:W-:Y:S01]  /*0ee0*/  LOP3.LUT R51, R51, 0xfdffffff, R50, 0xf8, !PT ;  /* 0xfdffffff33337812 */ /* 0x000fe200078ef832 */
[----:B------:R-:W-:Y:S01]  /*0ef0*/  IMAD.SHL.U32 R49, R49, 0x800000, RZ ;  /* 0x0080000031317824 */ /* 0x000fe200078e00ff */
[----:B------:R-:W-:-:S02]  /*0f00*/  LOP3.LUT R50, R48, 0x1000000, RZ, 0xe2, !PT ;  /* 0x0100000030327812 */ /* 0x000fc400078ee2ff */
[----:B------:R-:W-:Y:S02]  /*0f10*/  SHF.R.U64 R48, R74, R47, R75 ;  /* 0x0000002f4a307219 */ /* 0x000fe4000000124b */
[----:B------:R-:W-:Y:S01]  /*0f20*/  LOP3.LUT R50, R50, 0xfeffffff, R51, 0xf8, !PT ;  /* 0xfeffffff32327812 */ /* 0x000fe200078ef833 */
[----:B------:R-:W1:Y:S01]  /*0f30*/  LDC.64 R46, c[0x3][0x38] ;  /* 0x00c00e00ff2e7b82 */ /* 0x000e620000000a00 */
[----:B------:R-:W-:Y:S01]  /*0f40*/  LOP3.LUT R51, R49, 0x800000, RZ, 0xe2, !PT ;  /* 0x0080000031337812 */ /* 0x000fe200078ee2ff */
[----:B------:R-:W-:Y:S01]  /*0f50*/  IMAD.SHL.U32 R48, R48, 0x400000, RZ ;  /* 0x0040000030307824 */ /* 0x000fe200078e00ff */
[----:B0-----:R-:W-:Y:S02]  /*0f60*/  IADD3 R49, PT, PT, -R42, 0x40, RZ ;  /* 0x000000402a317810 */ /* 0x001fe40007ffe1ff */
[----:B------:R-:W-:Y:S02]  /*0f70*/  LOP3.LUT R51, R51, 0xff7fffff, R50, 0xf8, !PT ;  /* 0xff7fffff33337812 */ /* 0x000fe400078ef832 */
[----:B------:R-:W-:-:S02]  /*0f80*/  LOP3.LUT R50, R48, 0x400000, RZ, 0xe2, !PT ;  /* 0x0040000030327812 */ /* 0x000fc400078ee2ff */
[----:B------:R-:W-:Y:S02]  /*0f90*/  SHF.R.U64 R49, R74, R49, R75 ;  /* 0x000000314a317219 */ /* 0x000fe4000000124b */
[----:B------:R-:W-:Y:S02]  /*0fa0*/  IADD3 R43, PT, PT, -R43, 0x40, RZ ;  /* 0x000000402b2b7810 */ /* 0x000fe40007ffe1ff */
[----:B------:R-:W-:Y:S01]  /*0fb0*/  LOP3.LUT R50, R50, 0xffbfffff, R51, 0xf8, !PT ;  /* 0xffbfffff32327812 */ /* 0x000fe200078ef833 */
[----:B------:R-:W-:Y:S01]  /*0fc0*/  IMAD.SHL.U32 R51, R49, 0x200000, RZ ;  /* 0x0020000031337824 */ /* 0x000fe200078e00ff */
[--C-:B------:R-:W-:Y:S02]  /*0fd0*/  SHF.R.U64 R48, R74, R43, R75.reuse ;  /* 0x0000002b4a307219 */ /* 0x100fe4000000124b */
[----:B---3--:R-:W-:Y:S01]  /*0fe0*/  IADD3 R49, PT, PT, -R44, 0x40, RZ ;  /* 0x000000402c317810 */ /* 0x008fe20007ffe1ff */
[----:B------:R-:W0:Y:S01]  /*0ff0*/  LDC.64 R42, c[0x3][0x40] ;  /* 0x00c01000ff2a7b82 */ /* 0x000e220000000a00 */
[----:B------:R-:W-:Y:S01]  /*1000*/  LOP3.LUT R51, R51, 0x200000, RZ, 0xe2, !PT ;  /* 0x0020000033337812 */ /* 0x000fe200078ee2ff */
[----:B------:R-:W-:Y:S01]  /*1010*/  IMAD.SHL.U32 R48, R48, 0x100000, RZ ;  /* 0x0010000030307824 */ /* 0x000fe200078e00ff */
[----:B------:R-:W-:-:S02]  /*1020*/  SHF.R.U64 R49, R74, R49, R75 ;  /* 0x000000314a317219 */ /* 0x000fc4000000124b */
[----:B------:R-:W-:Y:S02]  /*1030*/  IADD3 R45, PT, PT, -R45, 0x40, RZ ;  /* 0x000000402d2d7810 */ /* 0x000fe40007ffe1ff */
[----:B------:R-:W-:Y:S01]  /*1040*/  LOP3.LUT R51, R51, 0xffdfffff, R50, 0xf8, !PT ;  /* 0xffdfffff33337812 */ /* 0x000fe200078ef832 */
[----:B------:R-:W-:Y:S01]  /*1050*/  IMAD.SHL.U32 R49, R49, 0x80000, RZ ;  /* 0x0008000031317824 */ /* 0x000fe200078e00ff */
[----:B------:R-:W-:Y:S02]  /*1060*/  LOP3.LUT R48, R48, 0x100000, RZ, 0xe2, !PT ;  /* 0x0010000030307812 */ /* 0x000fe400078ee2ff */
[----:B------:R-:W-:Y:S02]  /*1070*/  SHF.R.U64 R45, R74, R45, R75 ;  /* 0x0000002d4a2d7219 */ /* 0x000fe4000000124b */
[----:B------:R-:W-:Y:S02]  /*1080*/  LOP3.LUT R48, R48, 0xffefffff, R51, 0xf8, !PT ;  /* 0xffefffff30307812 */ /* 0x000fe400078ef833 */
[----:B------:R-:W-:Y:S01]  /*1090*/  LOP3.LUT R51, R49, 0x80000, RZ, 0xe2, !PT ;  /* 0x0008000031337812 */ /* 0x000fe200078ee2ff */
[----:B------:R-:W-:Y:S01]  /*10a0*/  IMAD.SHL.U32 R50, R45, 0x40000, RZ ;  /* 0x000400002d327824 */ /* 0x000fe200078e00ff */
[----:B-1----:R-:W-:Y:S01]  /*10b0*/  IADD3 R49, PT, PT, -R46, 0x40, RZ ;  /* 0x000000402e317810 */ /* 0x002fe20007ffe1ff */
[----:B------:R-:W1:Y:S01]  /*10c0*/  LDC.64 R44, c[0x3][0x48] ;  /* 0x00c01200ff2c7b82 */ /* 0x000e620000000a00 */
[----:B------:R-:W-:-:S02]  /*10d0*/  LOP3.LUT R51, R51, 0xfff7ffff, R48, 0xf8, !PT ;  /* 0xfff7ffff33337812 */ /* 0x000fc400078ef830 */
[----:B------:R-:W-:Y:S02]  /*10e0*/  LOP3.LUT R50, R50, 0x40000, RZ, 0xe2, !PT ;  /* 0x0004000032327812 */ /* 0x000fe400078ee2ff */
[----:B------:R-:W-:Y:S02]  /*10f0*/  SHF.R.U64 R49, R74, R49, R75 ;  /* 0x000000314a317219 */ /* 0x000fe4000000124b */
[----:B------:R-:W-:Y:S02]  /*1100*/  IADD3 R47, PT, PT, -R47, 0x40, RZ ;  /* 0x000000402f2f7810 */ /* 0x000fe40007ffe1ff */
[----:B------:R-:W-:Y:S01]  /*1110*/  LOP3.LUT R50, R50, 0xfffbffff, R51, 0xf8, !PT ;  /* 0xfffbffff32327812 */ /* 0x000fe200078ef833 */
[----:B------:R-:W-:Y:S01]  /*1120*/  IMAD.SHL.U32 R51, R49, 0x20000, RZ ;  /* 0x0002000031337824 */ /* 0x000fe200078e00ff */
[--C-:B------:R-:W-:Y:S02]  /*1130*/  SHF.R.U64 R48, R74, R47, R75.reuse ;  /* 0x0000002f4a307219 */ /* 0x100fe4000000124b */
[----:B0-----:R-:W-:Y:S01]  /*1140*/  IADD3 R49, PT, PT, -R42, 0x40, RZ ;  /* 0x000000402a317810 */ /* 0x001fe20007ffe1ff */
[----:B------:R-:W0:Y:S01]  /*1150*/  LDC.64 R46, c[0x3][0x50] ;  /* 0x00c01400ff2e7b82 */ /* 0x000e220000000a00 */
[----:B------:R-:W-:Y:S01]  /*1160*/  LOP3.LUT R51, R51, 0x20000, RZ, 0xe2, !PT ;  /* 0x0002000033337812 */ /* 0x000fe200078ee2ff */
[----:B------:R-:W-:Y:S01]  /*1170*/  IMAD.U32 R48, R48, 0x10000, RZ ;  /* 0x0001000030307824 */ /* 0x000fe200078e00ff */
[----:B------:R-:W-:-:S02]  /*1180*/  SHF.R.U64 R49, R74, R49, R75 ;  /* 0x000000314a317219 */ /* 0x000fc4000000124b */
[----:B------:R-:W-:Y:S02]  /*1190*/  LOP3.LUT R51, R51, 0xfffdffff, R50, 0xf8, !PT ;  /* 0xfffdffff33337812 */ /* 0x000fe400078ef832 */
[----:B------:R-:W-:Y:S01]  /*11a0*/  LOP3.LUT R50, R48, 0x10000, RZ, 0xe2, !PT ;  /* 0x0001000030327812 */ /* 0x000fe200078ee2ff */
[----:B------:R-:W-:Y:S01]  /*11b0*/  IMAD.SHL.U32 R48, R49, 0x8000, RZ ;  /* 0x0000800031307824 */ /* 0x000fe200078e00ff */
[----:B------:R-:W-:Y:S02]  /*11c0*/  IADD3 R49, PT, PT, -R43, 0x40, RZ ;  /* 0x000000402b317810 */ /* 0x000fe40007ffe1ff */
[----:B------:R-:W-:Y:S01]  /*11d0*/  LOP3.LUT R50, R50, 0xfffeffff, R51, 0xf8, !PT ;  /* 0xfffeffff32327812 */ /* 0x000fe200078ef833 */
[----:B------:R-:W3:Y:S01]  /*11e0*/  LDC.64 R42, c[0x3][0x58] ;  /* 0x00c01600ff2a7b82 */ /* 0x000ee20000000a00 */
[----:B------:R-:W-:Y:S02]  /*11f0*/  LOP3.LUT R51, R48, 0x8000, RZ, 0xe2, !PT ;  /* 0x0000800030337812 */ /* 0x000fe400078ee2ff */
[----:B------:R-:W-:-:S02]  /*1200*/  SHF.R.U64 R48, R74, R49, R75 ;  /* 0x000000314a307219 */ /* 0x000fc4000000124b */
[----:B-1----:R-:W-:Y:S02]  /*1210*/  IADD3 R49, PT, PT, -R44, 0x40, RZ ;  /* 0x000000402c317810 */ /* 0x002fe40007ffe1ff */
[----:B------:R-:W-:Y:S01]  /*1220*/  LOP3.LUT R51, R51, 0xffff7fff, R50, 0xf8, !PT ;  /* 0xffff7fff33337812 */ /* 0x000fe200078ef832 */
[----:B------:R-:W-:Y:S01]  /*1230*/  IMAD.SHL.U32 R50, R48, 0x4000, RZ ;  /* 0x0000400030327824 */ /* 0x000fe200078e00ff */
[--C-:B------:R-:W-:Y:S02]  /*1240*/  SHF.R.U64 R48, R74, R49, R75.reuse ;  /* 0x000000314a307219 */ /* 0x100fe4000000124b */
[----:B------:R-:W-:Y:S02]  /*1250*/  IADD3 R49, PT, PT, -R45, 0x40, RZ ;  /* 0x000000402d317810 */ /* 0x000fe40007ffe1ff */
[----:B------:R-:W-:Y:S01]  /*1260*/  LOP3.LUT R50, R50, 0x4000, RZ, 0xe2, !PT ;  /* 0x0000400032327812 */ /* 0x000fe200078ee2ff */
[----:B------:R-:W-:Y:S01]  /*1270*/  IMAD.SHL.U32 R52, R48, 0x2000, RZ ;  /* 0x0000200030347824 */ /* 0x000fe200078e00ff */
[----:B------:R-:W-:Y:S01]  /*1280*/  SHF.R.U64 R48, R74, R49, R75 ;  /* 0x000000314a307219 */ /* 0x000fe2000000124b */
[----:B------:R-:W1:Y:S01]  /*1290*/  LDC.64 R44, c[0x3][0x60] ;  /* 0x00c01800ff2c7b82 */ /* 0x000e620000000a00 */
[----:B0-----:R-:W-:-:S02]  /*12a0*/  IADD3 R49, PT, PT, -R46, 0x40, RZ ;  /* 0x000000402e317810 */ /* 0x001fc40007ffe1ff */
[----:B------:R-:W-:Y:S01]  /*12b0*/  LOP3.LUT R46, R50, 0xffffbfff, R51, 0xf8, !PT ;  /* 0xffffbfff322e7812 */ /* 0x000fe200078ef833 */
[----:B------:R-:W-:Y:S01]  /*12c0*/  IMAD.SHL.U32 R48, R48, 0x1000, RZ ;  /* 0x0000100030307824 */ /* 0x000fe200078e00ff */
[----:B------:R-:W-:Y:S02]  /*12d0*/  SHF.R.U64 R49, R74, R49, R75 ;  /* 0x000000314a317219 */ /* 0x000fe4000000124b */
[----:B------:R-:W-:Y:S02]  /*12e0*/  LOP3.LUT R51, R52, 0x2000, RZ, 0xe2, !PT ;  /* 0x0000200034337812 */ /* 0x000fe400078ee2ff */
[----:B------:R-:W-:Y:S01]  /*12f0*/  IADD3 R47, PT, PT, -R47, 0x40, RZ ;  /* 0x000000402f2f7810 */ /* 0x000fe20007ffe1ff */
[----:B------:R-:W-:Y:S01]  /*1300*/  IMAD.SHL.U32 R49, R49, 0x800, RZ ;  /* 0x0000080031317824 */ /* 0x000fe200078e00ff */
[----:B------:R-:W-:Y:S02]  /*1310*/  LOP3.LUT R51, R51, 0xffffdfff, R46, 0xf8, !PT ;  /* 0xffffdfff33337812 */ /* 0x000fe400078ef82e */
[----:B------:R-:W-:-:S02]  /*1320*/  LOP3.LUT R48, R48, 0x1000, RZ, 0xe2, !PT ;  /* 0x0000100030307812 */ /* 0x000fc400078ee2ff */
[----:B------:R-:W-:Y:S02]  /*1330*/  SHF.R.U64 R47, R74, R47, R75 ;  /* 0x0000002f4a2f7219 */ /* 0x000fe4000000124b */
[----:B------:R-:W-:Y:S02]  /*1340*/  LOP3.LUT R48, R48, 0xffffefff, R51, 0xf8, !PT ;  /* 0xffffefff30307812 */ /* 0x000fe400078ef833 */
[----:B------:R-:W-:Y:S01]  /*1350*/  LOP3.LUT R51, R49, 0x800, RZ, 0xe2, !PT ;  /* 0x0000080031337812 */ /* 0x000fe200078ee2ff */
[----:B------:R-:W-:Y:S01]  /*1360*/  IMAD.SHL.U32 R50, R47, 0x400, RZ ;  /* 0x000004002f327824 */ /* 0x000fe200078e00ff */
[----:B---3--:R-:W-:Y:S01]  /*1370*/  IADD3 R49, PT, PT, -R42, 0x40, RZ ;  /* 0x000000402a317810 */ /* 0x008fe20007ffe1ff */
[----:B------:R-:W0:Y:S01]  /*1380*/  LDC.64 R46, c[0x3][0x68] ;  /* 0x00c01a00ff2e7b82 */ /* 0x000e220000000a00 */
[----:B------:R-:W-:Y:S02]  /*1390*/  LOP3.LUT R51, R51, 0xfffff7ff, R48, 0xf8, !PT ;  /* 0xfffff7ff33337812 */ /* 0x000fe400078ef830 */
[----:B------:R-:W-:-:S02]  /*13a0*/  LOP3.LUT R50, R50, 0x400, RZ, 0xe2, !PT ;  /* 0x0000040032327812 */ /* 0x000fc400078ee2ff */
[----:B------:R-:W-:Y:S02]  /*13b0*/  SHF.R.U64 R49, R74, R49, R75 ;  /* 0x000000314a317219 */ /* 0x000fe4000000124b */
[----:B------:R-:W-:Y:S02]  /*13c0*/  IADD3 R43, PT, PT, -R43, 0x40, RZ ;  /* 0x000000402b2b7810 */ /* 0x000fe40007ffe1ff */
[----:B------:R-:W-:Y:S01]  /*13d0*/  LOP3.LUT R50, R50, 0xfffffbff, R51, 0xf8, !PT ;  /* 0xfffffbff32327812 */ /* 0x000fe200078ef833 */
[----:B------:R-:W-:Y:S01]  /*13e0*/  IMAD.SHL.U32 R51, R49, 0x200, RZ ;  /* 0x0000020031337824 */ /* 0x000fe200078e00ff */
[--C-:B------:R-:W-:Y:S02]  /*13f0*/  SHF.R.U64 R48, R74, R43, R75.reuse ;  /* 0x0000002b4a307219 */ /* 0x100fe4000000124b */
[----:B-1----:R-:W-:Y:S01]  /*1400*/  IADD3 R49, PT, PT, -R44, 0x40, RZ ;  /* 0x000000402c317810 */ /* 0x002fe20007ffe1ff */
[----:B------:R-:W1:Y:S01]  /*1410*/  LDC.64 R42, c[0x3][0x70] ;  /* 0x00c01c00ff2a7b82 */ /* 0x000e620000000a00 */
        /* <DEDUP_REMOVED lines=11> */
[----:B0-----:R-:W-:Y:S01]  /*14d0*/  IADD3 R49, PT, PT, -R46, 0x40, RZ ;  /* 0x000000402e317810 */ /* 0x001fe20007ffe1ff */
[----:B------:R-:W0:Y:S01]  /*14e0*/  LDC.64 R44, c[0x3][0x80] ;  /* 0x00c02000ff2c7b82 */ /* 0x000e220000000a00 */
[----:B------:R-:W-:-:S02]  /*14f0*/  LOP3.LUT R51, R51, 0xffffff7f, R48, 0xf8, !PT ;  /* 0xffffff7f33337812 */ /* 0x000fc400078ef830 */
[----:B------:R-:W-:Y:S02]  /*1500*/  SHF.R.U64 R48, R74, R49, R75 ;  /* 0x000000314a307219 */ /* 0x000fe4000000124b */
[----:B------:R-:W-:Y:S02]  /*1510*/  LOP3.LUT R52, R52, 0x40, RZ, 0xe2, !PT ;  /* 0x0000004034347812 */ /* 0x000fe400078ee2ff */
[----:B------:R-:W-:Y:S01]  /*1520*/  IADD3 R49, PT, PT, -R47, 0x40, RZ ;  /* 0x000000402f317810 */ /* 0x000fe20007ffe1ff */
[----:B------:R-:W-:Y:S01]  /*1530*/  IMAD.SHL.U32 R53, R48, 0x20, RZ ;  /* 0x0000002030357824 */ /* 0x000fe200078e00ff */
[----:B------:R-:W-:Y:S01]  /*1540*/  LOP3.LUT R52, R52, 0xffffffbf, R51, 0xf8, !PT ;  /* 0xffffffbf34347812 */ /* 0x000fe200078ef833 */
[----:B------:R-:W3:Y:S01]  /*1550*/  LDC.64 R46, c[0x3][0x78] ;  /* 0x00c01e00ff2e7b82 */ /* 0x000ee20000000a00 */
[----:B------:R-:W-:Y:S02]  /*1560*/  SHF.R.U64 R50, R74, R49, R75 ;  /* 0x000000314a327219 */ /* 0x000fe4000000124b */
[----:B-1----:R-:W-:-:S02]  /*1570*/  IADD3 R51, PT, PT, -R42, 0x40, RZ ;  /* 0x000000402a337810 */ /* 0x002fc40007ffe1ff */
[----:B------:R-:W-:Y:S01]  /*1580*/  LOP3.LUT R53, R53, 0x20, RZ, 0xe2, !PT ;  /* 0x0000002035357812 */ /* 0x000fe200078ee2ff */
[----:B------:R-:W-:Y:S01]  /*1590*/  IMAD.SHL.U32 R42, R50, 0x10, RZ ;  /* 0x00000010322a7824 */ /* 0x000fe200078e00ff */
[----:B------:R-:W-:Y:S01]  /*15a0*/  SHF.R.U64 R51, R74, R51, R75 ;  /* 0x000000334a337219 */ /* 0x000fe2000000124b */
[----:B------:R-:W1:Y:S01]  /*15b0*/  LDC.64 R48, c[0x3][0x88] ;  /* 0x00c02200ff307b82 */ /* 0x000e620000000a00 */
[----:B------:R-:W-:Y:S02]  /*15c0*/  LOP3.LUT R53, R53, 0xffffffdf, R52, 0xf8, !PT ;  /* 0xffffffdf35357812 */ /* 0x000fe400078ef834 */
[----:B------:R-:W-:Y:S01]  /*15d0*/  LOP3.LUT R42, R42, 0x10, RZ, 0xe2, !PT ;  /* 0x000000102a2a7812 */ /* 0x000fe200078ee2ff */
[----:B------:R-:W-:Y:S01]  /*15e0*/  IMAD.SHL.U32 R51, R51, 0x8, RZ ;  /* 0x0000000833337824 */ /* 0x000fe200078e00ff */
[----:B------:R-:W-:Y:S02]  /*15f0*/  IADD3 R43, PT, PT, -R43, 0x40, RZ ;  /* 0x000000402b2b7810 */ /* 0x000fe40007ffe1ff */
[----:B------:R-:W-:-:S02]  /*1600*/  LOP3.LUT R42, R42, 0xffffffef, R53, 0xf8, !PT ;  /* 0xffffffef2a2a7812 */ /* 0x000fc400078ef835 */
[----:B------:R-:W-:Y:S02]  /*1610*/  LOP3.LUT R77, R51, 0x8, RZ, 0xe2, !PT ;  /* 0x00000008334d7812 */ /* 0x000fe400078ee2ff */
[----:B0-----:R-:W-:Y:S02]  /*1620*/  IADD3 R51, PT, PT, -R44, 0x40, RZ ;  /* 0x000000402c337810 */ /* 0x001fe40007ffe1ff */
[----:B------:R-:W-:Y:S02]  /*1630*/  LOP3.LUT R77, R77, 0xfffffff7, R42, 0xf8, !PT ;  /* 0xfffffff74d4d7812 */ /* 0x000fe400078ef82a */
[C-C-:B------:R-:W-:Y:S02]  /*1640*/  SHF.R.U64 R44, R74.reuse, R43, R75.reuse ;  /* 0x0000002b4a2c7219 */ /* 0x140fe4000000124b */
[----:B------:R-:W-:Y:S01]  /*1650*/  IADD3 R45, PT, PT, -R45, 0x40, RZ ;  /* 0x000000402d2d7810 */ /* 0x000fe20007ffe1ff */
[----:B------:R-:W0:Y:S01]  /*1660*/  LDC.64 R42, c[0x3][0x90] ;  /* 0x00c02400ff2a7b82 */ /* 0x000e220000000a00 */
[--C-:B------:R-:W-:Y:S01]  /*1670*/  SHF.R.U64 R50, R74, R51, R75.reuse ;  /* 0x000000334a327219 */ /* 0x100fe2000000124b */
[----:B------:R-:W-:Y:S01]  /*1680*/  IMAD.SHL.U32 R44, R44, 0x4, RZ ;  /* 0x000000042c2c7824 */ /* 0x000fe200078e00ff */
[----:B------:R-:W-:-:S02]  /*1690*/  SHF.R.U64 R45, R74, R45, R75 ;  /* 0x0000002d4a2d7219 */ /* 0x000fc4000000124b */
[----:B------:R-:W-:Y:S02]  /*16a0*/  LOP3.LUT R50, R50, 0x1, RZ, 0xc0, !PT ;  /* 0x0000000132327812 */ /* 0x000fe400078ec0ff */
[----:B------:R-:W-:Y:S02]  /*16b0*/  LOP3.LUT R51, R45, 0x1, RZ, 0xc0, !PT ;  /* 0x000000012d337812 */ /* 0x000fe400078ec0ff */
[----:B---3--:R-:W-:Y:S01]  /*16c0*/  IADD3 R45, PT, PT, -R46, 0x40, RZ ;  /* 0x000000402e2d7810 */ /* 0x008fe20007ffe1ff */
[----:B------:R-:W-:Y:S01]  /*16d0*/  IMAD.U32 R55, R50, -0x80000000, RZ ;  /* 0x8000000032377824 */ /* 0x000fe200078e00ff */
[----:B-1----:R-:W-:Y:S01]  /*16e0*/  IADD3 R53, PT, PT, -R48, 0x40, RZ ;  /* 0x0000004030357810 */ /* 0x002fe20007ffe1ff */
[----:B------:R-:W-:Y:S01]  /*16f0*/  IMAD.SHL.U32 R46, R51, 0x40000000, RZ ;  /* 0x40000000332e7824 */ /* 0x000fe200078e00ff */
[C-C-:B------:R-:W-:Y:S02]  /*1700*/  SHF.R.U64 R45, R74.reuse, R45, R75.reuse ;  /* 0x0000002d4a2d7219 */ /* 0x140fe4000000124b */
[----:B------:R-:W-:-:S02]  /*1710*/  SHF.R.U64 R48, R74, R53, R75 ;  /* 0x000000354a307219 */ /* 0x000fc4000000124b */
[----:B------:R-:W-:Y:S01]  /*1720*/  IADD3 R47, PT, PT, -R47, 0x40, RZ ;  /* 0x000000402f2f7810 */ /* 0x000fe20007ffe1ff */
[----:B------:R-:W-:Y:S01]  /*1730*/  IMAD.SHL.U32 R45, R45, 0x2, RZ ;  /* 0x000000022d2d7824 */ /* 0x000fe200078e00ff */
[----:B------:R-:W-:Y:S02]  /*1740*/  IADD3 R49, PT, PT, -R49, 0x40, RZ ;  /* 0x0000004031317810 */ /* 0x000fe40007ffe1ff */
[----:B------:R-:W-:Y:S02]  /*1750*/  LOP3.LUT R46, R46, 0xbfffffff, R55, 0xf8, !PT ;  /* 0xbfffffff2e2e7812 */ /* 0x000fe400078ef837 */
[----:B------:R-:W-:Y:S02]  /*1760*/  LOP3.LUT R52, R44, 0x4, RZ, 0xe2, !PT ;  /* 0x000000042c347812 */ /* 0x000fe400078ee2ff */
[----:B------:R-:W-:Y:S02]  /*1770*/  LOP3.LUT R48, R48, 0x1, RZ, 0xc0, !PT ;  /* 0x0000000130307812 */ /* 0x000fe400078ec0ff */
[----:B------:R-:W-:-:S02]  /*1780*/  LOP3.LUT R55, R45, 0x2, RZ, 0xe2, !PT ;  /* 0x000000022d377812 */ /* 0x000fc400078ee2ff */
[C-C-:B------:R-:W-:Y:S01]  /*1790*/  SHF.R.U64 R76, R74.reuse, R47, R75.reuse ;  /* 0x0000002f4a4c7219 */ /* 0x140fe2000000124b */
[----:B------:R-:W1:Y:S01]  /*17a0*/  LDC.64 R44, c[0x3][0x98] ;  /* 0x00c02600ff2c7b82 */ /* 0x000e620000000a00 */
[----:B------:R-:W-:Y:S01]  /*17b0*/  SHF.R.U64 R49, R74, R49, R75 ;  /* 0x000000314a317219 */ /* 0x000fe2000000124b */
[----:B------:R-:W-:Y:S01]  /*17c0*/  IMAD.SHL.U32 R53, R48, 0x20000000, RZ ;  /* 0x2000000030357824 */ /* 0x000fe200078e00ff */
[----:B0-----:R-:W-:Y:S02]  /*17d0*/  IADD3 R47, PT, PT, -R42, 0x40, RZ ;  /* 0x000000402a2f7810 */ /* 0x001fe40007ffe1ff */
[----:B------:R-:W-:Y:S02]  /*17e0*/  LOP3.LUT R52, R52, 0xfffffffb, R77, 0xf8, !PT ;  /* 0xfffffffb34347812 */ /* 0x000fe400078ef84d */
[----:B------:R-:W-:Y:S02]  /*17f0*/  LOP3.LUT R49, R49, 0x1, RZ, 0xc0, !PT ;  /* 0x0000000131317812 */ /* 0x000fe400078ec0ff */
[----:B------:R-:W-:-:S02]  /*1800*/  SHF.R.U64 R47, R74, R47, R75 ;  /* 0x0000002f4a2f7219 */ /* 0x000fc4000000124b */
[----:B------:R-:W-:Y:S01]  /*1810*/  LOP3.LUT R55, R55, 0xfffffffd, R52, 0xf8, !PT ;  /* 0xfffffffd37377812 */ /* 0x000fe200078ef834 */
[----:B------:R-:W-:Y:S01]  /*1820*/  IMAD.SHL.U32 R42, R49, 0x10000000, RZ ;  /* 0x10000000312a7824 */ /* 0x000fe200078e00ff */
[----:B------:R-:W-:Y:S02]  /*1830*/  LOP3.LUT R53, R53, 0xdfffffff, R46, 0xf8, !PT ;  /* 0xdfffffff35357812 */ /* 0x000fe400078ef82e */
[----:B------:R-:W-:Y:S02]  /*1840*/  LOP3.LUT R52, R47, 0x1, RZ, 0xc0, !PT ;  /* 0x000000012f347812 */ /* 0x000fe400078ec0ff */
[----:B------:R-:W0:Y:S01]  /*1850*/  LDC.64 R46, c[0x3][0xa0] ;  /* 0x00c02800ff2e7b82 */ /* 0x000e220000000a00 */
[----:B------:R-:W-:Y:S02]  /*1860*/  IADD3 R43, PT, PT, -R43, 0x40, RZ ;  /* 0x000000402b2b7810 */ /* 0x000fe40007ffe1ff */
[----:B------:R-:W-:Y:S01]  /*1870*/  LOP3.LUT R42, R42, 0xefffffff, R53, 0xf8, !PT ;  /* 0xefffffff2a2a7812 */ /* 0x000fe200078ef835 */
[----:B------:R-:W-:Y:S01]  /*1880*/  IMAD.SHL.U32 R53, R52, 0x8000000, RZ ;  /* 0x0800000034357824 */ /* 0x000fe200078e00ff */
[----:B------:R-:W-:-:S02]  /*1890*/  SHF.R.U64 R54, R74, R43, R75 ;  /* 0x0000002b4a367219 */ /* 0x000fc4000000124b */
[----:B------:R-:W-:Y:S02]  /*18a0*/  LOP3.LUT R76, R76, 0x1, RZ, 0xc0, !PT ;  /* 0x000000014c4c7812 */ /* 0x000fe400078ec0ff */
[----:B------:R-:W-:Y:S02]  /*18b0*/  LOP3.LUT R53, R53, 0xf7ffffff, R42, 0xf8, !PT ;  /* 0xf7ffffff35357812 */ /* 0x000fe400078ef82a */
[----:B------:R-:W-:Y:S01]  /*18c0*/  LOP3.LUT R54, R54, 0x1, RZ, 0xc0, !PT ;  /* 0x0000000136367812 */ /* 0x000fe200078ec0ff */
[----:B------:R-:W3:Y:S01]  /*18d0*/  LDC.64 R42, c[0x3][0xa8] ;  /* 0x00c02a00ff2a7b82 */ /* 0x000ee20000000a00 */
[----:B------:R-:W-:Y:S02]  /*18e0*/  LOP3.LUT R76, R76, 0xfffffffe, R55, 0xf8, !PT ;  /* 0xfffffffe4c4c7812 */ /* 0x000fe400078ef837 */
[----:B------:R-:W-:Y:S02]  /*18f0*/  SHF.L.U64.HI R55, R50, 0x1f, RZ ;  /* 0x0000001f32377819 */ /* 0x000fe400000102ff */
[----:B------:R-:W-:-:S02]  /*1900*/  SHF.L.U64.HI R50, R51, 0x1e, RZ ;  /* 0x0000001e33327819 */ /* 0x000fc400000102ff */
[----:B-1----:R-:W-:Y:S01]  /*1910*/  IADD3 R51, PT, PT, -R44, 0x40, RZ ;  /* 0x000000402c337810 */ /* 0x002fe20007ffe1ff */
[----:B------:R-:W-:Y:S01]  /*1920*/  IMAD.SHL.U32 R44, R54, 0x4000000, RZ ;  /* 0x04000000362c7824 */ /* 0x000fe200078e00ff */
[----:B------:R-:W-:Y:S02]  /*1930*/  IADD3 R45, PT, PT, -R45, 0x40, RZ ;  /* 0x000000402d2d7810 */ /* 0x000fe40007ffe1ff */
[----:B------:R-:W-:Y:S02]  /*1940*/  SHF.R.U64 R51, R74, R51, R75 ;  /* 0x000000334a337219 */ /* 0x000fe4000000124b */
[----:B------:R-:W-:Y:S02]  /*1950*/  LOP3.LUT R44, R44, 0xfbffffff, R53, 0xf8, !PT ;  /* 0xfbffffff2c2c7812 */ /* 0x000fe400078ef835 */
[----:B------:R-:W-:Y:S02]  /*1960*/  LOP3.LUT R50, R50, R55, R76, 0xfe, !PT ;  /* 0x0000003732327212 */ /* 0x000fe400078efe4c */
[----:B------:R-:W-:-:S02]  /*1970*/  SHF.L.U64.HI R53, R52, 0x1b, RZ ;  /* 0x0000001b34357819 */ /* 0x000fc400000102ff */
[----:B------:R-:W-:Y:S02]  /*1980*/  SHF.L.U64.HI R55, R48, 0x1d, RZ ;  /* 0x0000001d30377819 */ /* 0x000fe400000102ff */
[----:B------:R-:W-:Y:S02]  /*1990*/  LOP3.LUT R51, R51, 0x1, RZ, 0xc0, !PT ;  /* 0x0000000133337812 */ /* 0x000fe400078ec0ff */
[----:B------:R-:W-:Y:S02]  /*19a0*/  SHF.R.U64 R52, R74, R45, R75 ;  /* 0x0000002d4a347219 */ /* 0x000fe4000000124b */
[----:B------:R-:W-:Y:S01]  /*19b0*/  SHF.L.U64.HI R48, R49, 0x1c, RZ ;  /* 0x0000001c31307819 */ /* 0x000fe200000102ff */
[----:B------:R-:W-:Y:S01]  /*19c0*/  IMAD.SHL.U32 R49, R51, 0x2000000, RZ ;  /* 0x0200000033317824 */ /* 0x000fe200078e00ff */
[----:B0-----:R-:W-:Y:S02]  /*19d0*/  IADD3 R45, PT, PT, -R46, 0x40, RZ ;  /* 0x000000402e2d7810 */ /* 0x001fe40007ffe1ff */
[----:B------:R-:W-:-:S02]  /*19e0*/  LOP3.LUT R52, R52, 0x1, RZ, 0xc0, !PT ;  /* 0x0000000134347812 */ /* 0x000fc400078ec0ff */
[----:B------:R-:W-:Y:S02]  /*19f0*/  LOP3.LUT R48, R48, R55, R50, 0xfe, !PT ;  /* 0x0000003730307212 */ /* 0x000fe400078efe32 */
[----:B------:R-:W-:Y:S01]  /*1a00*/  SHF.R.U64 R50, R74, R45, R75 ;  /* 0x0000002d4a327219 */ /* 0x000fe2000000124b */
[----:B------:R-:W-:Y:S01]  /*1a10*/  IMAD.SHL.U32 R46, R52, 0x1000000, RZ ;  /* 0x01000000342e7824 */ /* 0x000fe200078e00ff */
[----:B------:R-:W-:Y:S02]  /*1a20*/  SHF.L.U64.HI R54, R54, 0x1a, RZ ;  /* 0x0000001a36367819 */ /* 0x000fe400000102ff */
[----:B------:R-:W-:Y:S02]  /*1a30*/  IADD3 R47, PT, PT, -R47, 0x40, RZ ;  /* 0x000000402f2f7810 */ /* 0x000fe40007ffe1ff */
[----:B------:R-:W-:Y:S02]  /*1a40*/  LOP3.LUT R49, R49, 0xfdffffff, R44, 0xf8, !PT ;  /* 0xfdffffff31317812 */ /* 0x000fe400078ef82c */
[----:B------:R-:W-:Y:S01]  /*1a50*/  LOP3.LUT R50, R50, 0x1, RZ, 0xc0, !PT ;  /* 0x0000000132327812 */ /* 0x000fe200078ec0ff */
[----:B------:R-:W0:Y:S01]  /*1a60*/  LDC.64 R44, c[0x3][0xb0] ;  /* 0x00c02c00ff2c7b82 */ /* 0x000e220000000a00 */
[----:B------:R-:W-:-:S02]  /*1a70*/  LOP3.LUT R54, R54, R53, R48, 0xfe, !PT ;  /* 0x0000003536367212 */ /* 0x000fc400078efe30 */
[----:B------:R-:W-:Y:S02]  /*1a80*/  SHF.R.U64 R48, R74, R47, R75 ;  /* 0x0000002f4a307219 */ /* 0x000fe4000000124b */
[----:B---3--:R-:W-:Y:S02]  /*1a90*/  IADD3 R47, PT, PT, -R42, 0x40, RZ ;  /* 0x000000402a2f7810 */ /* 0x008fe40007ffe1ff */
[----:B------:R-:W-:Y:S01]  /*1aa0*/  LOP3.LUT R46, R46, 0xfeffffff, R49, 0xf8, !PT ;  /* 0xfeffffff2e2e7812 */ /* 0x000fe200078ef831 */
[----:B------:R-:W-:Y:S01]  /*1ab0*/  IMAD.SHL.U32 R49, R50, 0x800000, RZ ;  /* 0x0080000032317824 */ /* 0x000fe200078e00ff */
[----:B------:R-:W-:Y:S02]  /*1ac0*/  LOP3.LUT R48, R48, 0x1, RZ, 0xc0, !PT ;  /* 0x0000000130307812 */ /* 0x000fe400078ec0ff */
[----:B------:R-:W-:Y:S02]  /*1ad0*/  SHF.R.U64 R53, R74, R47, R75 ;  /* 0x0000002f4a357219 */ /* 0x000fe4000000124b */
[----:B------:R-:W-:Y:S01]  /*1ae0*/  LOP3.LUT R49, R49, 0xff7fffff, R46, 0xf8, !PT ;  /* 0xff7fffff31317812 */ /* 0x000fe200078ef82e */
[----:B------:R-:W-:Y:S01]  /*1af0*/  IMAD.SHL.U32 R42, R48, 0x400000, RZ ;  /* 0x00400000302a7824 */ /* 0x000fe200078e00ff */
[----:B------:R-:W-:Y:S01]  /*1b00*/  SHF.L.U64.HI R51, R51, 0x19, RZ ;  /* 0x0000001933337819 */ /* 0x000fe200000102ff */
[----:B------:R-:W1:Y:S01]  /*1b10*/  LDC.64 R46, c[0x3][0xb8] ;  /* 0x00c02e00ff2e7b82 */ /* 0x000e620000000a00 */
[----:B------:R-:W-:-:S02]  /*1b20*/  SHF.L.U64.HI R52, R52, 0x18, RZ ;  /* 0x0000001834347819 */ /* 0x000fc400000102ff */
[----:B------:R-:W-:Y:S02]  /*1b30*/  LOP3.LUT R53, R53, 0x1, RZ, 0xc0, !PT ;  /* 0x0000000135357812 */ /* 0x000fe400078ec0ff */
[----:B------:R-:W-:Y:S02]  /*1b40*/  IADD3 R43, PT, PT, -R43, 0x40, RZ ;  /* 0x000000402b2b7810 */ /* 0x000fe40007ffe1ff */
[----:B------:R-:W-:Y:S01]  /*1b50*/  LOP3.LUT R52, R52, R51, R54, 0xfe, !PT ;  /* 0x0000003334347212 */ /* 0x000fe200078efe36 */
[----:B------:R-:W-:Y:S01]  /*1b60*/  IMAD.SHL.U32 R51, R53, 0x200000, RZ ;  /* 0x0020000035337824 */ /* 0x000fe200078e00ff */
[----:B------:R-:W-:Y:S02]  /*1b70*/  LOP3.LUT R42, R42, 0xffbfffff, R49, 0xf8, !PT ;  /* 0xffbfffff2a2a7812 */ /* 0x000fe400078ef831 */
[----:B------:R-:W-:Y:S02]  /*1b80*/  SHF.R.U64 R43, R74, R43, R75 ;  /* 0x0000002b4a2b7219 */ /* 0x000fe4000000124b */
[----:B------:R-:W-:-:S02]  /*1b90*/  SHF.L.U64.HI R49, R50, 0x17, RZ ;  /* 0x0000001732317819 */ /* 0x000fc400000102ff */
[----:B------:R-:W-:Y:S02]  /*1ba0*/  SHF.L.U64.HI R48, R48, 0x16, RZ ;  /* 0x0000001630307819 */ /* 0x000fe400000102ff */
[----:B------:R-:W-:Y:S02]  /*1bb0*/  LOP3.LUT R51, R51, 0xffdfffff, R42, 0xf8, !PT ;  /* 0xffdfffff33337812 */ /* 0x000fe400078ef82a */
[----:B------:R-:W-:Y:S02]  /*1bc0*/  LOP3.LUT R54, R43, 0x1, RZ, 0xc0, !PT ;  /* 0x000000012b367812 */ /* 0x000fe400078ec0ff */
[----:B------:R-:W3:Y:S01]  /*1bd0*/  LDC.64 R42, c[0x3][0xc0] ;  /* 0x00c03000ff2a7b82 */ /* 0x000ee20000000a00 */
[----:B------:R-:W-:Y:S02]  /*1be0*/  LOP3.LUT R48, R48, R49, R52, 0xfe, !PT ;  /* 0x0000003130307212 */ /* 0x000fe400078efe34 */
[----:B0-----:R-:W-:Y:S01]  /*1bf0*/  IADD3 R49, PT, PT, -R44, 0x40, RZ ;  /* 0x000000402c317810 */ /* 0x001fe20007ffe1ff */
[----:B------:R-:W-:Y:S01]  /*1c00*/  IMAD.SHL.U32 R50, R54, 0x100000, RZ ;  /* 0x0010000036327824 */ /* 0x000fe200078e00ff */
[----:B------:R-:W-:-:S02]  /*1c10*/  SHF.L.U64.HI R53, R53, 0x15, RZ ;  /* 0x0000001535357819 */ /* 0x000fc400000102ff */
[----:B------:R-:W-:Y:S02]  /*1c20*/  SHF.L.U64.HI R54, R54, 0x14, RZ ;  /* 0x0000001436367819 */ /* 0x000fe400000102ff */
[----:B------:R-:W-:Y:S02]  /*1c30*/  IADD3 R45, PT, PT, -R45, 0x40, RZ ;  /* 0x000000402d2d7810 */ /* 0x000fe40007ffe1ff */
[--C-:B------:R-:W-:Y:S02]  /*1c40*/  SHF.R.U64 R49, R74, R49, R75.reuse ;  /* 0x000000314a317219 */ /* 0x100fe4000000124b */
[----:B------:R-:W-:Y:S02]  /*1c50*/  LOP3.LUT R54, R54, R53, R48, 0xfe, !PT ;  /* 0x0000003536367212 */ /* 0x000fe400078efe30 */
[----:B------:R-:W-:Y:S02]  /*1c60*/  SHF.R.U64 R52, R74, R45, R75 ;  /* 0x0000002d4a347219 */ /* 0x000fe4000000124b */
[----:B------:R-:W-:Y:S01]  /*1c70*/  LOP3.LUT R53, R49, 0x1, RZ, 0xc0, !PT ;  /* 0x0000000131357812 */ /* 0x000fe200078ec0ff */
[----:B------:R-:W0:Y:S01]  /*1c80*/  LDC.64 R44, c[0x3][0xc8] ;  /* 0x00c03200ff2c7b82 */ /* 0x000e220000000a00 */
[----:B-1----:R-:W-:-:S02]  /*1c90*/  IADD3 R49, PT, PT, -R46, 0x40, RZ ;  /* 0x000000402e317810 */ /* 0x002fc40007ffe1ff */
[----:B------:R-:W-:Y:S01]  /*1ca0*/  IADD3 R47, PT, PT, -R47, 0x40, RZ ;  /* 0x000000402f2f7810 */ /* 0x000fe20007ffe1ff */
[C---:B------:R-:W-:Y:S01]  /*1cb0*/  IMAD.SHL.U32 R77, R53.reuse, 0x80000, RZ ;  /* 0x00080000354d7824 */ /* 0x040fe200078e00ff */
[----:B------:R-:W-:Y:S02]  /*1cc0*/  LOP3.LUT R50, R50, 0xffefffff, R51, 0xf8, !PT ;  /* 0xffefffff32327812 */ /* 0x000fe400078ef833 */
[----:B------:R-:W-:Y:S02]  /*1cd0*/  LOP3.LUT R52, R52, 0x1, RZ, 0xc0, !PT ;  /* 0x0000000134347812 */ /* 0x000fe400078ec0ff */
[C-C-:B------:R-:W-:Y:S02]  /*1ce0*/  SHF.R.U64 R49, R74.reuse, R49, R75.reuse ;  /* 0x000000314a317219 */ /* 0x140fe4000000124b */
[----:B------:R-:W-:Y:S02]  /*1cf0*/  SHF.R.U64 R51, R74, R47, R75 ;  /* 0x0000002f4a337219 */ /* 0x000fe4000000124b */
[----:B------:R-:W-:Y:S01]  /*1d00*/  SHF.L.U64.HI R53, R53, 0x13, RZ ;  /* 0x0000001335357819 */ /* 0x000fe200000102ff */
[----:B------:R-:W1:Y:S01]  /*1d10*/  LDC.64 R46, c[0x3][0xd0] ;  /* 0x00c03400ff2e7b82 */ /* 0x000e620000000a00 */
[C---:B------:R-:W-:Y:S01]  /*1d20*/  SHF.L.U64.HI R48, R52.reuse, 0x12, RZ ;  /* 0x0000001234307819 */ /* 0x040fe200000102ff */
[----:B------:R-:W-:Y:S01]  /*1d30*/  IMAD.SHL.U32 R52, R52, 0x40000, RZ ;  /* 0x0004000034347824 */ /* 0x000fe200078e00ff */
[----:B------:R-:W-:-:S02]  /*1d40*/  LOP3.LUT R55, R49, 0x1, RZ, 0xc0, !PT ;  /* 0x0000000131377812 */ /* 0x000fc400078ec0ff */
[----:B------:R-:W-:Y:S02]  /*1d50*/  LOP3.LUT R51, R51, 0x1, RZ, 0xc0, !PT ;  /* 0x0000000133337812 */ /* 0x000fe400078ec0ff */
[----:B------:R-:W-:Y:S02]  /*1d60*/  LOP3.LUT R48, R48, R53, R54, 0xfe, !PT ;  /* 0x0000003530307212 */ /* 0x000fe400078efe36 */
[----:B---3--:R-:W-:Y:S02]  /*1d70*/  IADD3 R49, PT, PT, -R42, 0x40, RZ ;  /* 0x000000402a317810 */ /* 0x008fe40007ffe1ff */
[C---:B------:R-:W-:Y:S01]  /*1d80*/  SHF.L.U64.HI R53, R55.reuse, 0x11, RZ ;  /* 0x0000001137357819 */ /* 0x040fe200000102ff */
[----:B------:R-:W-:Y:S01]  /*1d90*/  IMAD.SHL.U32 R55, R55, 0x20000, RZ ;  /* 0x0002000037377824 */ /* 0x000fe200078e00ff */
[----:B------:R-:W-:Y:S02]  /*1da0*/  SHF.L.U64.HI R42, R51, 0x10, RZ ;  /* 0x00000010332a7819 */ /* 0x000fe400000102ff */
[----:B------:R-:W-:-:S02]  /*1db0*/  LOP3.LUT R77, R77, 0xfff7ffff, R50, 0xf8, !PT ;  /* 0xfff7ffff4d4d7812 */ /* 0x000fc400078ef832 */
[----:B------:R-:W-:Y:S02]  /*1dc0*/  SHF.R.U64 R50, R74, R49, R75 ;  /* 0x000000314a327219 */ /* 0x000fe4000000124b */
[----:B------:R-:W-:Y:S02]  /*1dd0*/  LOP3.LUT R42, R42, R53, R48, 0xfe, !PT ;  /* 0x000000352a2a7212 */ /* 0x000fe400078efe30 */
[----:B------:R-:W3:Y:S01]  /*1de0*/  LDC.64 R48, c[0x3][0xd8] ;  /* 0x00c03600ff307b82 */ /* 0x000ee20000000a00 */
[----:B------:R-:W-:Y:S02]  /*1df0*/  IADD3 R43, PT, PT, -R43, 0x40, RZ ;  /* 0x000000402b2b7810 */ /* 0x000fe40007ffe1ff */
[----:B------:R-:W-:Y:S02]  /*1e00*/  LOP3.LUT R52, R52, 0xfffbffff, R77, 0xf8, !PT ;  /* 0xfffbffff34347812 */ /* 0x000fe400078ef84d */
[----:B0-----:R-:W-:Y:S02]  /*1e10*/  IADD3 R53, PT, PT, -R44, 0x40, RZ ;  /* 0x000000402c357810 */ /* 0x001fe40007ffe1ff */
[----:B------:R-:W-:-:S02]  /*1e20*/  LOP3.LUT R50, R50, 0x1, RZ, 0xc0, !PT ;  /* 0x0000000132327812 */ /* 0x000fc400078ec0ff */
[C-C-:B------:R-:W-:Y:S02]  /*1e30*/  SHF.R.U64 R44, R74.reuse, R43, R75.reuse ;  /* 0x0000002b4a2c7219 */ /* 0x140fe4000000124b */
[----:B------:R-:W-:Y:S01]  /*1e40*/  LOP3.LUT R55, R55, 0xfffdffff, R52, 0xf8, !PT ;  /* 0xfffdffff37377812 */ /* 0x000fe200078ef834 */
[----:B------:R-:W-:Y:S01]  /*1e50*/  IMAD.U32 R52, R51, 0x10000, RZ ;  /* 0x0001000033347824 */ /* 0x000fe200078e00ff */
[----:B------:R-:W-:Y:S02]  /*1e60*/  SHF.R.U64 R43, R74, R53, R75 ;  /* 0x000000354a2b7219 */ /* 0x000fe4000000124b */
[----:B------:R-:W-:Y:S02]  /*1e70*/  IADD3 R53, PT, PT, -R45, 0x40, RZ ;  /* 0x000000402d357810 */ /* 0x000fe40007ffe1ff */
[----:B-1----:R-:W-:Y:S02]  /*1e80*/  IADD3 R51, PT, PT, -R46, 0x40, RZ ;  /* 0x000000402e337810 */ /* 0x002fe40007ffe1ff */
[----:B------:R-:W-:-:S02]  /*1e90*/  SHF.L.U64.HI R77, R50, 0xf, RZ ;  /* 0x0000000f324d7819 */ /* 0x000fc400000102ff */
[----:B------:R-:W-:Y:S02]  /*1ea0*/  LOP3.LUT R45, R44, 0x1, RZ, 0xc0, !PT ;  /* 0x000000012c2d7812 */ /* 0x000fe400078ec0ff */
[----:B------:R-:W-:Y:S02]  /*1eb0*/  LOP3.LUT R43, R43, 0x1, RZ, 0xc0, !PT ;  /* 0x000000012b2b7812 */ /* 0x000fe400078ec0ff */
[C-C-:B------:R-:W-:Y:S02]  /*1ec0*/  SHF.R.U64 R46, R74.reuse, R53, R75.reuse ;  /* 0x000000354a2e7219 */ /* 0x140fe4000000124b */
[----:B------:R-:W-:Y:S02]  /*1ed0*/  SHF.R.U64 R44, R74, R51, R75 ;  /* 0x000000334a2c7219 */ /* 0x000fe4000000124b */
[----:B------:R-:W-:Y:S02]  /*1ee0*/  LOP3.LUT R42, R77, R42, RZ, 0xfc, !PT ;  /* 0x0000002a4d2a7212 */ /* 0x000fe400078efcff */
[----:B------:R-:W-:-:S02]  /*1ef0*/  SHF.L.U64.HI R54, R45, 0xe, RZ ;  /* 0x0000000e2d367819 */ /* 0x000fc400000102ff */
[C---:B------:R-:W-:Y:S01]  /*1f00*/  SHF.L.U64.HI R77, R43.reuse, 0xd, RZ ;  /* 0x0000000d2b4d7819 */ /* 0x040fe200000102ff */
[----:B------:R-:W-:Y:S01]  /*1f10*/  IMAD.SHL.U32 R43, R43, 0x2000, RZ ;  /* 0x000020002b2b7824 */ /* 0x000fe200078e00ff */
[----:B------:R-:W-:Y:S02]  /*1f20*/  IADD3 R47, PT, PT, -R47, 0x40, RZ ;  /* 0x000000402f2f7810 */ /* 0x000fe40007ffe1ff */
[----:B------:R-:W-:Y:S02]  /*1f30*/  LOP3.LUT R46, R46, 0x1, RZ, 0xc0, !PT ;  /* 0x000000012e2e7812 */ /* 0x000fe400078ec0ff */
[----:B------:R-:W-:Y:S02]  /*1f40*/  LOP3.LUT R44, R44, 0x1, RZ, 0xc0, !PT ;  /* 0x000000012c2c7812 */ /* 0x000fe400078ec0ff */
[----:B---3--:R-:W-:Y:S02]  /*1f50*/  IADD3 R51, PT, PT, -R48, 0x40, RZ ;  /* 0x0000004030337810 */ /* 0x008fe40007ffe1ff */
[----:B------:R-:W-:-:S02]  /*1f60*/  LOP3.LUT R52, R52, 0xfffeffff, R55, 0xf8, !PT ;  /* 0xfffeffff34347812 */ /* 0x000fc400078ef837 */
[----:B------:R-:W-:Y:S01]  /*1f70*/  LOP3.LUT R55, R77, R54, R42, 0xfe, !PT ;  /* 0x000000364d377212 */ /* 0x000fe200078efe2a */
[----:B------:R-:W-:Y:S01]  /*1f80*/  IMAD.SHL.U32 R77, R50, 0x8000, RZ ;  /* 0x00008000324d7824 */ /* 0x000fe200078e00ff */
[----:B------:R-:W-:Y:S02]  /*1f90*/  SHF.L.U64.HI R54, R46, 0xc, RZ ;  /* 0x0000000c2e367819 */ /* 0x000fe400000102ff */
[----:B------:R-:W-:Y:S02]  /*1fa0*/  SHF.L.U64.HI R53, R44, 0xb, RZ ;  /* 0x0000000b2c357819 */ /* 0x000fe400000102ff */
[C-C-:B------:R-:W-:Y:S02]  /*1fb0*/  SHF.R.U64 R47, R74.reuse, R47, R75.reuse ;  /* 0x0000002f4a2f7219 */ /* 0x140fe4000000124b */
[----:B------:R-:W-:Y:S02]  /*1fc0*/  SHF.R.U64 R50, R74, R51, R75 ;  /* 0x000000334a327219 */ /* 0x000fe4000000124b */
[----:B------:R-:W-:-:S02]  /*1fd0*/  IADD3 R49, PT, PT, -R49, 0x40, RZ ;  /* 0x0000004031317810 */ /* 0x000fc40007ffe1ff */
[----:B------:R-:W-:Y:S01]  /*1fe0*/  LOP3.LUT R53, R53, R54, R55, 0xfe, !PT ;  /* 0x0000003635357212 */ /* 0x000fe200078efe37 */
[----:B------:R-:W-:Y:S01]  /*1ff0*/  IMAD.SHL.U32 R55, R45, 0x4000, RZ ;  /* 0x000040002d377824 */ /* 0x000fe200078e00ff */
[----:B------:R-:W-:Y:S02]  /*2000*/  LOP3.LUT R51, R47, 0x1, RZ, 0xc0, !PT ;  /* 0x000000012f337812 */ /* 0x000fe400078ec0ff */
[----:B------:R-:W-:Y:S02]  /*2010*/  LOP3.LUT R50, R50, 0x1, RZ, 0xc0, !PT ;  /* 0x0000000132327812 */ /* 0x000fe400078ec0ff */
[----:B------:R-:W-:Y:S02]  /*2020*/  LOP3.LUT R48, R77, 0xffff7fff, R52, 0xf8, !PT ;  /* 0xffff7fff4d307812 */ /* 0x000fe400078ef834 */
[----:B------:R-:W-:Y:S02]  /*2030*/  SHF.R.U64 R45, R74, R49, R75 ;  /* 0x000000314a2d7219 */ /* 0x000fe4000000124b */
[----:B------:R-:W-:-:S02]  /*2040*/  SHF.L.U64.HI R52, R51, 0xa, RZ ;  /* 0x0000000a33347819 */ /* 0x000fc400000102ff */
[----:B------:R-:W-:Y:S02]  /*2050*/  SHF.L.U64.HI R47, R50, 0x9, RZ ;  /* 0x00000009322f7819 */ /* 0x000fe400000102ff */
[----:B------:R-:W-:Y:S02]  /*2060*/  LOP3.LUT R54, R55, 0xffffbfff, R48, 0xf8, !PT ;  /* 0xffffbfff37367812 */ /* 0x000fe400078ef830 */
[----:B------:R-:W-:Y:S02]  /*2070*/  LOP3.LUT R45, R45, 0x1, RZ, 0xc0, !PT ;  /* 0x000000012d2d7812 */ /* 0x000fe400078ec0ff */
[----:B------:R-:W-:Y:S01]  /*2080*/  LOP3.LUT R48, R47, R52, R53, 0xfe, !PT ;  /* 0x000000342f307212 */ /* 0x000fe200078efe35 */
[----:B------:R-:W-:Y:S01]  /*2090*/  IMAD.SHL.U32 R47, R46, 0x1000, RZ ;  /* 0x000010002e2f7824 */ /* 0x000fe200078e00ff */
[----:B------:R-:W-:Y:S01]  /*20a0*/  LOP3.LUT R49, R42, 0x80000000, RZ, 0xc0, !PT ;  /* 0x800000002a317812 */ /* 0x000fe200078ec0ff */
[----:B------:R-:W-:Y:S01]  /*20b0*/  IMAD.SHL.U32 R46, R44, 0x800, RZ ;  /* 0x000008002c2e7824 */ /* 0x000fe200078e00ff */
[----:B------:R-:W-:Y:S01]  /*20c0*/  SHF.L.U64.HI R42, R45, 0x8, RZ ;  /* 0x000000082d2a7819 */ /* 0x000fe200000102ff */
[----:B------:R-:W-:Y:S01]  /*20d0*/  IMAD.SHL.U32 R44, R50, 0x200, RZ ;  /* 0x00000200322c7824 */ /* 0x000fe200078e00ff */
[----:B------:R-:W-:Y:S01]  /*20e0*/  LOP3.LUT R52, R43, 0xffffdfff, R54, 0xf8, !PT ;  /* 0xffffdfff2b347812 */ /* 0x000fe200078ef836 */
[----:B------:R-:W-:Y:S01]  /*20f0*/  IMAD.SHL.U32 R43, R51, 0x400, RZ ;  /* 0x00000400332b7824 */ /* 0x000fe200078e00ff */
[----:B------:R-:W-:Y:S01]  /*2100*/  LOP3.LUT R49, R49, 0x7e000000, R48, 0xf8, !PT ;  /* 0x7e00000031317812 */ /* 0x000fe200078ef830 */
[----:B------:R-:W-:Y:S01]  /*2110*/  IMAD.SHL.U32 R45, R45, 0x100, RZ ;  /* 0x000001002d2d7824 */ /* 0x000fe200078e00ff */
[----:B------:R-:W-:Y:S01]  /*2120*/  LOP3.LUT R42, R42, R48, RZ, 0xfc, !PT ;  /* 0x000000302a2a7212 */ /* 0x000fe200078efcff */
[----:B------:R-:W-:Y:S01]  /*2130*/  IMAD.MOV.U32 R50, RZ, RZ, RZ ;  /* 0x000000ffff327224 */ /* 0x000fe200078e00ff */
[----:B------:R-:W-:-:S02]  /*2140*/  LOP3.LUT R47, R47, 0xffffefff, R52, 0xf8, !PT ;  /* 0xffffefff2f2f7812 */ /* 0x000fc400078ef834 */
[----:B------:R-:W-:Y:S02]  /*2150*/  LOP3.LUT R49, R49, 0x1000000, R42, 0xf8, !PT ;  /* 0x0100000031317812 */ /* 0x000fe400078ef82a */
[----:B------:R-:W-:Y:S02]  /*2160*/  LOP3.LUT R46, R46, 0xfffff7ff, R47, 0xf8, !PT ;  /* 0xfffff7ff2e2e7812 */ /* 0x000fe400078ef82f */
[----:B------:R-:W-:Y:S02]  /*2170*/  LOP3.LUT R49, R49, 0xfe0000, R48, 0xf8, !PT ;  /* 0x00fe000031317812 */ /* 0x000fe400078ef830 */
[----:B------:R-:W-:Y:S01]  /*2180*/  LOP3.LUT R43, R43, 0xfffffbff, R46, 0xf8, !PT ;  /* 0xfffffbff2b2b7812 */ /* 0x000fe200078ef82e */
[----:B------:R-:W-:Y:S01]  /*2190*/  IMAD.MOV.U32 R46, RZ, RZ, 0x1 ;  /* 0x00000001ff2e7424 */ /* 0x000fe200078e00ff */
[----:B------:R-:W-:Y:S02]  /*21a0*/  LOP3.LUT R49, R49, 0x10000, R42, 0xf8, !PT ;  /* 0x0001000031317812 */ /* 0x000fe400078ef82a */
[----:B------:R-:W-:-:S02]  /*21b0*/  LOP3.LUT R44, R44, 0xfffffdff, R43, 0xf8, !PT ;  /* 0xfffffdff2c2c7812 */ /* 0x000fc400078ef82b */
[----:B------:R-:W-:Y:S02]  /*21c0*/  LOP3.LUT R49, R49, 0xfe00, R48, 0xf8, !PT ;  /* 0x0000fe0031317812 */ /* 0x000fe400078ef830 */
[----:B------:R-:W-:Y:S01]  /*21d0*/  LOP3.LUT R45, R45, 0xfffffeff, R44, 0xf8, !PT ;  /* 0xfffffeff2d2d7812 */ /* 0x000fe200078ef82c */
[----:B------:R-:W-:Y:S01]  /*21e0*/  IMAD.MOV.U32 R44, RZ, RZ, RZ ;  /* 0x000000ffff2c7224 */ /* 0x000fe200078e00ff */
[--C-:B------:R-:W-:Y:S02]  /*21f0*/  LOP3.LUT R49, R49, 0x100, R42.reuse, 0xf8, !PT ;  /* 0x0000010031317812 */ /* 0x100fe400078ef82a */
[----:B------:R-:W-:Y:S02]  /*2200*/  SHF.L.U64.HI R45, R45, 0x1c, R42 ;  /* 0x0000001c2d2d7819 */ /* 0x000fe4000001022a */
[----:B------:R-:W-:Y:S02]  /*2210*/  LOP3.LUT R49, R49, 0xf0, R48, 0xf8, !PT ;  /* 0x000000f031317812 */ /* 0x000fe400078ef830 */
[----:B------:R-:W-:-:S07]  /*2220*/  LOP3.LUT R45, R45, 0xfffffff0, RZ, 0xc0, !PT ;  /* 0xfffffff02d2d7812 */ /* 0x000fce00078ec0ff */
.L_x_13:
[----:B------:R-:W-:Y:S02]  /*2230*/  VIADD R42, R46, 0xffffffff ;  /* 0xffffffff2e2a7836 */ /* 0x000fe40000000000 */
[----:B------:R-:W-:-:S04]  /*2240*/  IMAD.MOV.U32 R43, RZ, RZ, 0xd20 ;  /* 0x00000d20ff2b7424 */ /* 0x000fc800078e00ff */
[----:B------:R-:W-:-:S04]  /*2250*/  IMAD R42, R42, 0x4, R43 ;  /* 0x000000042a2a7824 */ /* 0x000fc800078e022b */
[----:B------:R-:W0:Y:S02]  /*2260*/  LDC R47, c[0x3][R42] ;  /* 0x00c000002a2f7b82 */ /* 0x000e240000000800 */
[----:B0-----:R-:W-:-:S13]  /*2270*/  ISETP.GE.AND P1, PT, R47, 0x1, PT ;  /* 0x000000012f00780c */ /* 0x001fda0003f26270 */
[----:B------:R-:W-:Y:S05]  /*2280*/  @!P1 BRA `(.L_x_1) ;  /* 0x0000000400f49947 */ /* 0x000fea0003800000 */
[----:B------:R-:W-:-:S13]  /*2290*/  ISETP.GE.U32.AND P0, PT, R47, 0x4, PT ;  /* 0x000000042f00780c */ /* 0x000fda0003f06070 */
[----:B------:R-:W-:Y:S05]  /*22a0*/  @!P0 BRA `(.L_x_2) ;  /* 0x0000000400908947 */ /* 0x000fea0003800000 */
[----:B------:R-:W-:Y:S01]  /*22b0*/  LOP3.LUT R42, R47, 0x7ffffffc, RZ, 0xc0, !PT ;  /* 0x7ffffffc2f2a7812 */ /* 0x000fe200078ec0ff */
[----:B------:R-:W-:-:S03]  /*22c0*/  IMAD.MOV.U32 R43, RZ, RZ, RZ ;  /* 0x000000ffff2b7224 */ /* 0x000fc600078e00ff */
[----:B------:R-:W-:-:S13]  /*22d0*/  ISETP.GT.AND P0, PT, R42, RZ, PT ;  /* 0x000000ff2a00720c */ /* 0x000fda0003f04270 */
[----:B------:R-:W-:Y:S05]  /*22e0*/  @!P0 BRA `(.L_x_3) ;  /* 0x0000000400488947 */ /* 0x000fea0003800000 */
[----:B------:R-:W-:Y:S01]  /*22f0*/  IMAD.IADD R48, R42, 0x1, -R43 ;  /* 0x000000012a307824 */ /* 0x000fe200078e0a2b */
[----:B------:R-:W-:-:S04]  /*2300*/  PLOP3.LUT P0, PT, PT, PT, PT, 0x80, 0x8 ;  /* 0x000000000008781c */ /* 0x000fc80003f0f070 */
[----:B------:R-:W-:-:S13]  /*2310*/  ISETP.GT.AND P2, PT, R48, 0xc, PT ;  /* 0x0000000c3000780c */ /* 0x000fda0003f44270 */
[----:B------:R-:W-:Y:S05]  /*2320*/  @!P2 BRA `(.L_x_4) ;  /* 0x0000000000c4a947 */ /* 0x000fea0003800000 */
[----:B------:R-:W-:Y:S01]  /*2330*/  PLOP3.LUT P0, PT, PT, PT, PT, 0x8, 0x80 ;  /* 0x000000000080781c */ /* 0x000fe20003f0e170 */
[----:B------:R-:W-:-:S12]  /*2340*/  VIADD R48, R42, 0xfffffff4 ;  /* 0xfffffff42a307836 */ /* 0x000fd80000000000 */
.L_x_5:
[C-C-:B------:R-:W-:Y:S01]  /*2350*/  SHF.L.U64.HI R51, R50.reuse, 0x1, R49.reuse ;  /* 0x0000000132337819 */ /* 0x140fe20000010231 */
[----:B------:R-:W-:Y:S01]  /*2360*/  IMAD.SHL.U32 R52, R50, 0x2, RZ ;  /* 0x0000000232347824 */ /* 0x000fe200078e00ff */
[----:B------:R-:W-:Y:S01]  /*2370*/  SHF.R.U32.HI R49, RZ, 0x1b, R49 ;  /* 0x0000001bff317819 */ /* 0x000fe20000011631 */
[----:B------:R-:W-:Y:S01]  /*2380*/  VIADD R43, R43, 0x10 ;  /* 0x000000102b2b7836 */ /* 0x000fe20000000000 */
[----:B------:R-:W-:Y:S02]  /*2390*/  LOP3.LUT R50, R51, 0x1fffffe1, RZ, 0xc0, !PT ;  /* 0x1fffffe133327812 */ /* 0x000fe400078ec0ff */
[----:B------:R-:W-:Y:S02]  /*23a0*/  LOP3.LUT R52, R52, 0xfffffffe, RZ, 0xc0, !PT ;  /* 0xfffffffe34347812 */ /* 0x000fe400078ec0ff */
[----:B------:R-:W-:Y:S02]  /*23b0*/  LOP3.LUT R49, R50, 0x10, R49, 0xf8, !PT ;  /* 0x0000001032317812 */ /* 0x000fe400078ef831 */
[----:B------:R-:W-:-:S02]  /*23c0*/  SHF.R.U32.HI R50, RZ, 0x19, R51 ;  /* 0x00000019ff327819 */ /* 0x000fc40000011633 */
[C---:B------:R-:W-:Y:S01]  /*23d0*/  SHF.L.U64.HI R49, R52.reuse, 0x3, R49 ;  /* 0x0000000334317819 */ /* 0x040fe20000010231 */
[----:B------:R-:W-:Y:S01]  /*23e0*/  IMAD.SHL.U32 R52, R52, 0x8, RZ ;  /* 0x0000000834347824 */ /* 0x000fe200078e00ff */
[----:B------:R-:W-:Y:S02]  /*23f0*/  ISETP.GE.AND P2, PT, R43, R48, PT ;  /* 0x000000302b00720c */ /* 0x000fe40003f46270 */
[----:B------:R-:W-:-:S04]  /*2400*/  LOP3.LUT R49, R49, 0x60, R50, 0xf8, !PT ;  /* 0x0000006031317812 */ /* 0x000fc800078ef832 */
[----:B------:R-:W-:-:S04]  /*2410*/  LOP3.LUT R49, R49, 0x10, R50, 0xf8, !PT ;  /* 0x0000001031317812 */ /* 0x000fc800078ef832 */
[C-C-:B------:R-:W-:Y:S01]  /*2420*/  SHF.L.U64.HI R51, R52.reuse, 0x1, R49.reuse ;  /* 0x0000000134337819 */ /* 0x140fe20000010231 */
[----:B------:R-:W-:Y:S01]  /*2430*/  IMAD.SHL.U32 R52, R52, 0x2, RZ ;  /* 0x0000000234347824 */ /* 0x000fe200078e00ff */
[----:B------:R-:W-:Y:S02]  /*2440*/  SHF.R.U32.HI R49, RZ, 0x1b, R49 ;  /* 0x0000001bff317819 */ /* 0x000fe40000011631 */
[----:B------:R-:W-:Y:S02]  /*2450*/  LOP3.LUT R50, R51, 0x1fffffe1, RZ, 0xc0, !PT ;  /* 0x1fffffe133327812 */ /* 0x000fe400078ec0ff */
[----:B------:R-:W-:Y:S02]  /*2460*/  LOP3.LUT R52, R52, 0xfffffffe, RZ, 0xc0, !PT ;  /* 0xfffffffe34347812 */ /* 0x000fe400078ec0ff */
[----:B------:R-:W-:Y:S02]  /*2470*/  LOP3.LUT R49, R50, 0x10, R49, 0xf8, !PT ;  /* 0x0000001032317812 */ /* 0x000fe400078ef831 */
[----:B------:R-:W-:-:S02]  /*2480*/  SHF.R.U32.HI R50, RZ, 0x19, R51 ;  /* 0x00000019ff327819 */ /* 0x000fc40000011633 */
[C---:B------:R-:W-:Y:S01]  /*2490*/  SHF.L.U64.HI R49, R52.reuse, 0x3, R49 ;  /* 0x0000000334317819 */ /* 0x040fe20000010231 */
[----:B------:R-:W-:-:S03]  /*24a0*/  IMAD.SHL.U32 R52, R52, 0x8, RZ ;  /* 0x0000000834347824 */ /* 0x000fc600078e00ff */
        /* <DEDUP_REMOVED lines=12> */
[----:B------:R-:W-:Y:S01]  /*2570*/  LOP3.LUT R49, R49, 0x10, R50, 0xf8, !PT ;  /* 0x0000001031317812 */ /* 0x000fe200078ef832 */
[----:B------:R-:W-:-:S03]  /*2580*/  IMAD.SHL.U32 R50, R52, 0x2, RZ ;  /* 0x0000000234327824 */ /* 0x000fc600078e00ff */
[--C-:B------:R-:W-:Y:S02]  /*2590*/  SHF.L.U64.HI R51, R52, 0x1, R49.reuse ;  /* 0x0000000134337819 */ /* 0x100fe40000010231 */
        /* <DEDUP_REMOVED lines=9> */
[----:B------:R-:W-:Y:S06]  /*2630*/  @!P2 BRA `(.L_x_5) ;  /* 0xfffffffc0044a947 */ /* 0x000fec000383ffff */
.L_x_4:
[----:B------:R-:W-:-:S05]  /*2640*/  IMAD.IADD R48, R42, 0x1, -R43 ;  /* 0x000000012a307824 */ /* 0x000fca00078e0a2b */
[----:B------:R-:W-:-:S13]  /*2650*/  ISETP.GT.AND P2, PT, R48, 0x4, PT ;  /* 0x000000043000780c */ /* 0x000fda0003f44270 */
[----:B------:R-:W-:Y:S05]  /*2660*/  @!P2 BRA `(.L_x_6) ;  /* 0x000000000060a947 */ /* 0x000fea0003800000 */
        /* <DEDUP_REMOVED lines=10> */
[----:B------:R-:W-:Y:S02]  /*2710*/  PLOP3.LUT P0, PT, PT, PT, PT, 0x8, 0x80 ;  /* 0x000000000080781c */ /* 0x000fe40003f0e170 */
        /* <DEDUP_REMOVED lines=12> */
[----:B------:R-:W-:-:S07]  /*27e0*/  LOP3.LUT R49, R49, 0x10, R48, 0xf8, !PT ;  /* 0x0000001031317812 */ /* 0x000fce00078ef830 */
.L_x_6:
[----:B------:R-:W-:-:S13]  /*27f0*/  ISETP.NE.OR P0, PT, R43, R42, P0 ;  /* 0x0000002a2b00720c */ /* 0x000fda0000705670 */
[----:B------:R-:W-:Y:S05]  /*2800*/  @!P0 BRA `(.L_x_2) ;  /* 0x0000000000388947 */ /* 0x000fea0003800000 */
.L_x_3:
[C-C-:B------:R-:W-:Y:S01]  /*2810*/  SHF.L.U64.HI R48, R50.reuse, 0x1, R49.reuse ;  /* 0x0000000132307819 */ /* 0x140fe20000010231 */
[----:B------:R-:W-:Y:S01]  /*2820*/  VIADD R43, R43, 0x4 ;  /* 0x000000042b2b7836 */ /* 0x000fe20000000000 */
[----:B------:R-:W-:Y:S01]  /*2830*/  SHF.R.U32.HI R52, RZ, 0x1b, R49 ;  /* 0x0000001bff347819 */ /* 0x000fe20000011631 */
[----:B------:R-:W-:Y:S01]  /*2840*/  IMAD.SHL.U32 R50, R50, 0x2, RZ ;  /* 0x0000000232327824 */ /* 0x000fe200078e00ff */
[----:B------:R-:W-:Y:S02]  /*2850*/  LOP3.LUT R49, R48, 0x1fffffe1, RZ, 0xc0, !PT ;  /* 0x1fffffe130317812 */ /* 0x000fe400078ec0ff */
[----:B------:R-:W-:Y:S02]  /*2860*/  ISETP.NE.AND P0, PT, R43, R42, PT ;  /* 0x0000002a2b00720c */ /* 0x000fe40003f05270 */
[----:B------:R-:W-:Y:S02]  /*2870*/  LOP3.LUT R50, R50, 0xfffffffe, RZ, 0xc0, !PT ;  /* 0xfffffffe32327812 */ /* 0x000fe400078ec0ff */
[----:B------:R-:W-:-:S02]  /*2880*/  LOP3.LUT R49, R49, 0x10, R52, 0xf8, !PT ;  /* 0x0000001031317812 */ /* 0x000fc400078ef834 */
[----:B------:R-:W-:Y:S02]  /*2890*/  SHF.R.U32.HI R48, RZ, 0x19, R48 ;  /* 0x00000019ff307819 */ /* 0x000fe40000011630 */
[C---:B------:R-:W-:Y:S01]  /*28a0*/  SHF.L.U64.HI R49, R50.reuse, 0x3, R49 ;  /* 0x0000000332317819 */ /* 0x040fe20000010231 */
[----:B------:R-:W-:-:S03]  /*28b0*/  IMAD.SHL.U32 R50, R50, 0x8, RZ ;  /* 0x0000000832327824 */ /* 0x000fc600078e00ff */
[----:B------:R-:W-:-:S04]  /*28c0*/  LOP3.LUT R49, R49, 0x60, R48, 0xf8, !PT ;  /* 0x0000006031317812 */ /* 0x000fc800078ef830 */
[----:B------:R-:W-:Y:S01]  /*28d0*/  LOP3.LUT R49, R49, 0x10, R48, 0xf8, !PT ;  /* 0x0000001031317812 */ /* 0x000fe200078ef830 */
[----:B------:R-:W-:Y:S06]  /*28e0*/  @P0 BRA `(.L_x_3) ;  /* 0xfffffffc00c80947 */ /* 0x000fec000383ffff */
.L_x_2:
[----:B------:R-:W-:-:S13]  /*28f0*/  LOP3.LUT P0, R43, R47, 0x3, RZ, 0xc0, !PT ;  /* 0x000000032f2b7812 */ /* 0x000fda000780c0ff */
[----:B------:R-:W-:Y:S05]  /*2900*/  @!P0 BRA `(.L_x_1) ;  /* 0x0000000000548947 */ /* 0x000fea0003800000 */
[----:B------:R-:W-:Y:S02]  /*2910*/  ISETP.NE.AND P0, PT, R43, 0x1, PT ;  /* 0x000000012b00780c */ /* 0x000fe40003f05270 */
[C-C-:B------:R-:W-:Y:S01]  /*2920*/  SHF.L.U64.HI R42, R50.reuse, 0x1, R49.reuse ;  /* 0x00000001322a7819 */ /* 0x140fe20000010231 */
[----:B------:R-:W-:Y:S01]  /*2930*/  IMAD.SHL.U32 R50, R50, 0x2, RZ ;  /* 0x0000000232327824 */ /* 0x000fe200078e00ff */
[----:B------:R-:W-:Y:S02]  /*2940*/  SHF.R.U32.HI R48, RZ, 0x1b, R49 ;  /* 0x0000001bff307819 */ /* 0x000fe40000011631 */
[----:B------:R-:W-:Y:S02]  /*2950*/  LOP3.LUT R49, R42, 0xffffffef, RZ, 0xc0, !PT ;  /* 0xffffffef2a317812 */ /* 0x000fe400078ec0ff */
[----:B------:R-:W-:Y:S02]  /*2960*/  LOP3.LUT R50, R50, 0xfffffffe, RZ, 0xc0, !PT ;  /* 0xfffffffe32327812 */ /* 0x000fe400078ec0ff */
[----:B------:R-:W-:-:S03]  /*2970*/  LOP3.LUT R49, R49, 0x10, R48, 0xf8, !PT ;  /* 0x0000001031317812 */ /* 0x000fc600078ef830 */
[----:B------:R-:W-:Y:S05]  /*2980*/  @!P0 BRA `(.L_x_1) ;  /* 0x0000000000348947 */ /* 0x000fea0003800000 */
[----:B------:R-:W-:Y:S02]  /*2990*/  ISETP.NE.AND P0, PT, R43, 0x2, PT ;  /* 0x000000022b00780c */ /* 0x000fe40003f05270 */
[C---:B------:R-:W-:Y:S01]  /*29a0*/  SHF.L.U64.HI R43, R50.reuse, 0x1, R49 ;  /* 0x00000001322b7819 */ /* 0x040fe20000010231 */
[----:B------:R-:W-:Y:S01]  /*29b0*/  IMAD.SHL.U32 R50, R50, 0x2, RZ ;  /* 0x0000000232327824 */ /* 0x000fe200078e00ff */
[----:B------:R-:W-:Y:S02]  /*29c0*/  SHF.R.U32.HI R49, RZ, 0x1b, R42 ;  /* 0x0000001bff317819 */ /* 0x000fe4000001162a */
[----:B------:R-:W-:Y:S02]  /*29d0*/  LOP3.LUT R42, R43, 0xffffffef, RZ, 0xc0, !PT ;  /* 0xffffffef2b2a7812 */ /* 0x000fe400078ec0ff */
[----:B------:R-:W-:Y:S02]  /*29e0*/  LOP3.LUT R50, R50, 0xfffffffc, RZ, 0xc0, !PT ;  /* 0xfffffffc32327812 */ /* 0x000fe400078ec0ff */
[----:B------:R-:W-:-:S03]  /*29f0*/  LOP3.LUT R49, R42, 0x10, R49, 0xf8, !PT ;  /* 0x000000102a317812 */ /* 0x000fc600078ef831 */
[----:B------:R-:W-:Y:S01]  /*2a00*/  @P0 SHF.R.U32.HI R42, RZ, 0x1b, R43 ;  /* 0x0000001bff2a0819 */ /* 0x000fe2000001162b */
[C---:B------:R-:W-:Y:S01]  /*2a10*/  @P0 IMAD.SHL.U32 R51, R50.reuse, 0x2, RZ ;  /* 0x0000000232330824 */ /* 0x040fe200078e00ff */
[----:B------:R-:W-:-:S04]  /*2a20*/  @P0 SHF.L.U64.HI R48, R50, 0x1, R49 ;  /* 0x0000000132300819 */ /* 0x000fc80000010231 */
[----:B------:R-:W-:Y:S02]  /*2a30*/  @P0 LOP3.LUT R43, R48, 0xffffffef, RZ, 0xc0, !PT ;  /* 0xffffffef302b0812 */ /* 0x000fe400078ec0ff */
[----:B------:R-:W-:Y:S02]  /*2a40*/  @P0 LOP3.LUT R50, R51, 0xfffffff8, RZ, 0xc0, !PT ;  /* 0xfffffff833320812 */ /* 0x000fe400078ec0ff */
[----:B------:R-:W-:-:S07]  /*2a50*/  @P0 LOP3.LUT R49, R43, 0x10, R42, 0xf8, !PT ;  /* 0x000000102b310812 */ /* 0x000fce00078ef82a */
.L_x_1:
[----:B------:R-:W-:Y:S02]  /*2a60*/  IMAD R51, R46, 0x8, R1 ;  /* 0x000000082e337824 */ /* 0x000fe400078e0201 */
[----:B------:R-:W-:Y:S02]  /*2a70*/  IMAD.MOV.U32 R42, RZ, RZ, R50 ;  /* 0x000000ffff2a7224 */ /* 0x000fe400078e0032 */
[----:B------:R-:W-:-:S05]  /*2a80*/  IMAD.MOV.U32 R43, RZ, RZ, R49 ;  /* 0x000000ffff2b7224 */ /* 0x000fca00078e0031 */
[----:B------:R0:W-:Y:S01]  /*2a90*/  STL.64 [R51], R42 ;  /* 0x0000002a33007387 */ /* 0x0001e20000100a00 */
[----:B------:R-:W-:Y:S05]  /*2aa0*/  @!P1 BRA `(.L_x_7) ;  /* 0x0000000400f89947 */ /* 0x000fea0003800000 */
[C---:B------:R-:W-:Y:S02]  /*2ab0*/  ISETP.GE.U32.AND P0, PT, R47.reuse, 0x4, PT ;  /* 0x000000042f00780c */ /* 0x040fe40003f06070 */
[----:B0-----:R-:W-:-:S11]  /*2ac0*/  LOP3.LUT R51, R47, 0x3, RZ, 0xc0, !PT ;  /* 0x000000032f337812 */ /* 0x001fd600078ec0ff */
        /* <DEDUP_REMOVED lines=11> */
.L_x_11:
        /* <DEDUP_REMOVED lines=47> */
.L_x_10:
        /* <DEDUP_REMOVED lines=23> */
[----:B------:R-:W-:-:S04]  /*2fe0*/  SHF.L.U64.HI R45, R48, 0x3, R45 ;  /* 0x00000003302d7819 */ /* 0x000fc8000001022d */
[----:B------:R-:W-:-:S04]  /*2ff0*/  LOP3.LUT R45, R45, 0x60, R44, 0xf8, !PT ;  /* 0x000000602d2d7812 */ /* 0x000fc800078ef82c */
[----:B------:R-:W-:Y:S01]  /*3000*/  LOP3.LUT R45, R45, 0x10, R44, 0xf8, !PT ;  /* 0x000000102d2d7812 */ /* 0x000fe200078ef82c */
[----:B------:R-:W-:-:S07]  /*3010*/  IMAD.SHL.U32 R44, R48, 0x8, RZ ;  /* 0x00000008302c7824 */ /* 0x000fce00078e00ff */
.L_x_12:
[----:B------:R-:W-:-:S13]  /*3020*/  ISETP.NE.OR P0, PT, R42, R47, P0 ;  /* 0x0000002f2a00720c */ /* 0x000fda0000705670 */
[----:B------:R-:W-:Y:S05]  /*3030*/  @!P0 BRA `(.L_x_8) ;  /* 0x0000000000388947 */ /* 0x000fea0003800000 */
.L_x_9:
[--C-:B------:R-:W-:Y:S01]  /*3040*/  SHF.L.U64.HI R43, R44, 0x1, R45.reuse ;  /* 0x000000012c2b7819 */ /* 0x100fe2000001022d */
        /* <DEDUP_REMOVED lines=13> */
.L_x_8:
[----:B------:R-:W-:-:S13]  /*3120*/  ISETP.NE.AND P0, PT, R51, RZ, PT ;  /* 0x000000ff3300720c */ /* 0x000fda0003f05270 */
        /* <DEDUP_REMOVED lines=22> */
.L_x_7:
[C---:B------:R-:W-:Y:S02]  /*3290*/  IMAD R47, R46.reuse, 0x8, R1 ;  /* 0x000000082e2f7824 */ /* 0x040fe400078e0201 */
[----:B0-----:R-:W-:Y:S02]  /*32a0*/  IMAD.MOV.U32 R42, RZ, RZ, R44 ;  /* 0x000000ffff2a7224 */ /* 0x001fe400078e002c */
[----:B------:R-:W-:Y:S02]  /*32b0*/  IMAD.MOV.U32 R43, RZ, RZ, R45 ;  /* 0x000000ffff2b7224 */ /* 0x000fe400078e002d */
[----:B------:R-:W-:-:S03]  /*32c0*/  VIADD R46, R46, 0x1 ;  /* 0x000000012e2e7836 */ /* 0x000fc60000000000 */
[----:B------:R0:W-:Y:S02]  /*32d0*/  STL.64 [R47+0x88], R42 ;  /* 0x0000882a2f007387 */ /* 0x0001e40000100a00 */
[----:B------:R-:W-:-:S13]  /*32e0*/  ISETP.NE.AND P0, PT, R46, 0x11, PT ;  /* 0x000000112e00780c */ /* 0x000fda0003f05270 */
[----:B0-----:R-:W-:Y:S05]  /*32f0*/  @P0 BRA `(.L_x_13) ;  /* 0xffffffec00cc0947 */ /* 0x001fea000383ffff */
[----:B------:R-:W-:-:S07]  /*3300*/  IMAD.MOV.U32 R46, RZ, RZ, RZ ;  /* 0x000000ffff2e7224 */ /* 0x000fce00078e00ff */
.L_x_14:
[----:B0-----:R-:W-:-:S05]  /*3310*/  IMAD R47, R46, 0x8, R1 ;  /* 0x000000082e2f7824 */ /* 0x001fca00078e0201 */
[----:B------:R-:W3:Y:S04]  /*3320*/  LDL.64 R42, [R47+0x90] ;  /* 0x000090002f2a7983 */ /* 0x000ee80000100a00 */
[----:B------:R-:W4:Y:S01]  /*3330*/  LDL.64 R44, [R47+0x8] ;  /* 0x000008002f2c7983 */ /* 0x000f220000100a00 */
[----:B------:R-:W-:-:S05]  /*3340*/  VIADD R46, R46, 0x1 ;  /* 0x000000012e2e7836 */ /* 0x000fca0000000000 */
[----:B------:R-:W-:Y:S02]  /*3350*/  ISETP.NE.AND P0, PT, R46, 0x10, PT ;  /* 0x000000102e00780c */ /* 0x000fe40003f05270 */
[--C-:B---3--:R-:W-:Y:S02]  /*3360*/  SHF.R.U64 R49, R42, 0x1c, R43.reuse ;  /* 0x0000001c2a317819 */ /* 0x108fe4000000122b */
[----:B------:R-:W-:Y:S02]  /*3370*/  SHF.R.U32.HI R43, RZ, 0x1c, R43 ;  /* 0x0000001cff2b7819 */ /* 0x000fe4000001162b */
[----:B----4-:R-:W-:Y:S02]  /*3380*/  LOP3.LUT R42, R49, R44, RZ, 0xfc, !PT ;  /* 0x0000002c312a7212 */ /* 0x010fe400078efcff */
[----:B------:R-:W-:-:S04]  /*3390*/  LOP3.LUT R45, R43, R45, RZ, 0xfc, !PT ;  /* 0x0000002d2b2d7212 */ /* 0x000fc800078efcff */
[C-C-:B------:R-:W-:Y:S02]  /*33a0*/  SHF.R.U64 R43, R42.reuse, UR32, R45.reuse ;  /* 0x000000202a2b7c19 */ /* 0x140fe4000800122d */
[C-C-:B------:R-:W-:Y:S02]  /*33b0*/  SHF.R.U64 R44, R42.reuse, UR35, R45.reuse ;  /* 0x000000232a2c7c19 */ /* 0x140fe4000800122d */
[C-C-:B------:R-:W-:Y:S01]  /*33c0*/  SHF.R.U64 R49, R42.reuse, UR34, R45.reuse ;  /* 0x000000222a317c19 */ /* 0x140fe2000800122d */
[----:B------:R-:W-:Y:S01]  /*33d0*/  IMAD.U32 R43, R43, -0x80000000, RZ ;  /* 0x800000002b2b7824 */ /* 0x000fe200078e00ff */
[--C-:B------:R-:W-:Y:S01]  /*33e0*/  SHF.R.U64 R48, R42, UR33, R45.reuse ;  /* 0x000000212a307c19 */ /* 0x100fe2000800122d */
[----:B------:R-:W-:Y:S01]  /*33f0*/  IMAD.SHL.U32 R44, R44, 0x40000000, RZ ;  /* 0x400000002c2c7824 */ /* 0x000fe200078e00ff */
[C-C-:B------:R-:W-:Y:S01]  /*3400*/  SHF.R.U64 R51, R42.reuse, UR29, R45.reuse ;  /* 0x0000001d2a337c19 */ /* 0x140fe2000800122d */
[----:B------:R-:W-:Y:S01]  /*3410*/  IMAD.SHL.U32 R49, R49, 0x20000000, RZ ;  /* 0x2000000031317824 */ /* 0x000fe200078e00ff */
[--C-:B------:R-:W-:Y:S01]  /*3420*/  SHF.R.U64 R50, R42, UR54, R45.reuse ;  /* 0x000000362a327c19 */ /* 0x100fe2000800122d */
[----:B------:R-:W-:Y:S01]  /*3430*/  IMAD.SHL.U32 R48, R48, 0x10000000, RZ ;  /* 0x1000000030307824 */ /* 0x000fe200078e00ff */
[----:B------:R-:W-:Y:S01]  /*3440*/  LOP3.LUT R44, R43, 0x40000000, R44, 0xf8, !PT ;  /* 0x400000002b2c7812 */ /* 0x000fe200078ef82c */
[----:B------:R-:W-:Y:S01]  /*3450*/  IMAD.SHL.U32 R51, R51, 0x2000000, RZ ;  /* 0x0200000033337824 */ /* 0x000fe200078e00ff */
[----:B------:R-:W-:Y:S01]  /*3460*/  SHF.R.U64 R43, R42, UR31, R45 ;  /* 0x0000001f2a2b7c19 */ /* 0x000fe2000800122d */
[----:B------:R-:W-:Y:S01]  /*3470*/  IMAD.SHL.U32 R50, R50, 0x20000000, RZ ;  /* 0x2000000032327824 */ /* 0x000fe200078e00ff */
[----:B------:R-:W-:-:S02]  /*3480*/  LOP3.LUT R49, R44, 0x20000000, R49, 0xf8, !PT ;  /* 0x200000002c317812 */ /* 0x000fc400078ef831 */
[C-C-:B------:R-:W-:Y:S01]  /*3490*/  SHF.R.U64 R44, R42.reuse, UR30, R45.reuse ;  /* 0x0000001e2a2c7c19 */ /* 0x140fe2000800122d */
[----:B------:R-:W-:Y:S01]  /*34a0*/  IMAD.SHL.U32 R43, R43, 0x8000000, RZ ;  /* 0x080000002b2b7824 */ /* 0x000fe200078e00ff */
[----:B------:R-:W-:Y:S02]  /*34b0*/  LOP3.LUT R48, R49, 0x10000000, R48, 0xf8, !PT ;  /* 0x1000000031307812 */ /* 0x000fe400078ef830 */
[----:B------:R-:W-:Y:S01]  /*34c0*/  SHF.R.U64 R49, R42, UR28, R45 ;  /* 0x0000001c2a317c19 */ /* 0x000fe2000800122d */
[----:B------:R-:W-:Y:S01]  /*34d0*/  IMAD.SHL.U32 R44, R44, 0x4000000, RZ ;  /* 0x040000002c2c7824 */ /* 0x000fe200078e00ff */
[----:B------:R-:W-:Y:S02]  /*34e0*/  LOP3.LUT R43, R48, 0x8000000, R43, 0xf8, !PT ;  /* 0x08000000302b7812 */ /* 0x000fe400078ef82b */
[----:B------:R-:W-:Y:S01]  /*34f0*/  SHF.R.U64 R48, R42, UR52, R45 ;  /* 0x000000342a307c19 */ /* 0x000fe2000800122d */
[----:B------:R-:W-:Y:S01]  /*3500*/  IMAD.SHL.U32 R49, R49, 0x1000000, RZ ;  /* 0x0100000031317824 */ /* 0x000fe200078e00ff */
[----:B------:R-:W-:-:S02]  /*3510*/  LOP3.LUT R44, R43, 0x4000000, R44, 0xf8, !PT ;  /* 0x040000002b2c7812 */ /* 0x000fc400078ef82c */
[----:B------:R-:W-:Y:S01]  /*3520*/  SHF.R.U64 R43, R42, UR27, R45 ;  /* 0x0000001b2a2b7c19 */ /* 0x000fe2000800122d */
[----:B------:R-:W-:Y:S01]  /*3530*/  IMAD.U32 R48, R48, -0x80000000, RZ ;  /* 0x8000000030307824 */ /* 0x000fe200078e00ff */
        /* <DEDUP_REMOVED lines=8> */
[----:B------:R-:W-:Y:S01]  /*35c0*/  IMAD.SHL.U32 R49, R49, 0x200000, RZ ;  /* 0x0020000031317824 */ /* 0x000fe200078e00ff */
[----:B------:R-:W-:Y:S02]  /*35d0*/  LOP3.LUT R44, R44, 0x400000, R51, 0xf8, !PT ;  /* 0x004000002c2c7812 */ /* 0x000fe400078ef833 */
[----:B------:R-:W-:Y:S01]  /*35e0*/  SHF.R.U64 R51, R42, R32, R45 ;  /* 0x000000202a337219 */ /* 0x000fe2000000122d */
[----:B------:R-:W-:Y:S01]  /*35f0*/  IMAD.SHL.U32 R43, R43, 0x100000, RZ ;  /* 0x001000002b2b7824 */ /* 0x000fe200078e00ff */
[----:B------:R-:W-:Y:S02]  /*3600*/  LOP3.LUT R44, R44, 0x200000, R49, 0xf8, !PT ;  /* 0x002000002c2c7812 */ /* 0x000fe400078ef831 */
[----:B------:R-:W-:Y:S01]  /*3610*/  SHF.R.U64 R49, R42, R31, R45 ;  /* 0x0000001f2a317219 */ /* 0x000fe2000000122d */
[----:B------:R-:W-:Y:S01]  /*3620*/  IMAD.SHL.U32 R51, R51, 0x80000, RZ ;  /* 0x0008000033337824 */ /* 0x000fe200078e00ff */
[----:B------:R-:W-:-:S02]  /*3630*/  LOP3.LUT R44, R44, 0x100000, R43, 0xf8, !PT ;  /* 0x001000002c2c7812 */ /* 0x000fc400078ef82b */
[----:B------:R-:W-:Y:S01]  /*3640*/  SHF.R.U64 R43, R42, R30, R45 ;  /* 0x0000001e2a2b7219 */ /* 0x000fe2000000122d */
[----:B------:R-:W-:Y:S01]  /*3650*/  IMAD.SHL.U32 R49, R49, 0x40000, RZ ;  /* 0x0004000031317824 */ /* 0x000fe200078e00ff */
[----:B------:R-:W-:Y:S02]  /*3660*/  LOP3.LUT R44, R44, 0x80000, R51, 0xf8, !PT ;  /* 0x000800002c2c7812 */ /* 0x000fe400078ef833 */
[----:B------:R-:W-:Y:S01]  /*3670*/  SHF.R.U64 R51, R42, R29, R45 ;  /* 0x0000001d2a337219 */ /* 0x000fe2000000122d */
[----:B------:R-:W-:Y:S01]  /*3680*/  IMAD.SHL.U32 R43, R43, 0x20000, RZ ;  /* 0x000200002b2b7824 */ /* 0x000fe200078e00ff */
[----:B------:R-:W-:Y:S02]  /*3690*/  LOP3.LUT R44, R44, 0x40000, R49, 0xf8, !PT ;  /* 0x000400002c2c7812 */ /* 0x000fe400078ef831 */
[----:B------:R-:W-:Y:S01]  /*36a0*/  SHF.R.U64 R49, R42, UR39, R45 ;  /* 0x000000272a317c19 */ /* 0x000fe2000800122d */
[----:B------:R-:W-:Y:S01]  /*36b0*/  IMAD.U32 R51, R51, 0x10000, RZ ;  /* 0x0001000033337824 */ /* 0x000fe200078e00ff */
[----:B------:R-:W-:-:S02]  /*36c0*/  LOP3.LUT R44, R44, 0x20000, R43, 0xf8, !PT ;  /* 0x000200002c2c7812 */ /* 0x000fc400078ef82b */
[----:B------:R-:W-:Y:S01]  /*36d0*/  SHF.R.U64 R43, R42, UR53, R45 ;  /* 0x000000352a2b7c19 */ /* 0x000fe2000800122d */
[----:B------:R-:W-:Y:S01]  /*36e0*/  IMAD.SHL.U32 R49, R49, 0x8000, RZ ;  /* 0x0000800031317824 */ /* 0x000fe200078e00ff */
[----:B------:R-:W-:Y:S02]  /*36f0*/  LOP3.LUT R44, R44, 0x10000, R51, 0xf8, !PT ;  /* 0x000100002c2c7812 */ /* 0x000fe400078ef833 */
[----:B------:R-:W-:Y:S01]  /*3700*/  SHF.R.U64 R51, R42, UR36, R45 ;  /* 0x000000242a337c19 */ /* 0x000fe2000800122d */
[----:B------:R-:W-:Y:S01]  /*3710*/  IMAD.SHL.U32 R43, R43, 0x40000000, RZ ;  /* 0x400000002b2b7824 */ /* 0x000fe200078e00ff */
[----:B------:R-:W-:Y:S02]  /*3720*/  LOP3.LUT R44, R44, 0x8000, R49, 0xf8, !PT ;  /* 0x000080002c2c7812 */ /* 0x000fe400078ef831 */
[----:B------:R-:W-:Y:S01]  /*3730*/  SHF.R.U64 R49, R42, UR37, R45 ;  /* 0x000000252a317c19 */ /* 0x000fe2000800122d */
[----:B------:R-:W-:Y:S01]  /*3740*/  IMAD.SHL.U32 R51, R51, 0x4000, RZ ;  /* 0x0000400033337824 */ /* 0x000fe200078e00ff */
[----:B------:R-:W-:-:S03]  /*3750*/  LOP3.LUT R43, R43, 0x40000000, RZ, 0xc0, !PT ;  /* 0x400000002b2b7812 */ /* 0x000fc600078ec0ff */
[----:B------:R-:W-:Y:S01]  /*3760*/  IMAD.SHL.U32 R49, R49, 0x2000, RZ ;  /* 0x0000200031317824 */ /* 0x000fe200078e00ff */
[----:B------:R-:W-:Y:S02]  /*3770*/  LOP3.LUT R43, R43, 0x80000000, R48, 0xf8, !PT ;  /* 0x800000002b2b7812 */ /* 0x000fe400078ef830 */
[----:B------:R-:W-:Y:S02]  /*3780*/  SHF.R.U64 R48, R42, UR55, R45 ;  /* 0x000000372a307c19 */ /* 0x000fe4000800122d */
[----:B------:R-:W-:Y:S02]  /*3790*/  LOP3.LUT R44, R44, 0x4000, R51, 0xf8, !PT ;  /* 0x000040002c2c7812 */ /* 0x000fe400078ef833 */
[----:B------:R-:W-:Y:S01]  /*37a0*/  SHF.R.U64 R51, R42, UR38, R45 ;  /* 0x000000262a337c19 */ /* 0x000fe2000800122d */
[----:B------:R-:W-:Y:S01]  /*37b0*/  IMAD.SHL.U32 R48, R48, 0x10000000, RZ ;  /* 0x1000000030307824 */ /* 0x000fe200078e00ff */
[----:B------:R-:W-:Y:S02]  /*37c0*/  LOP3.LUT R43, R43, 0x20000000, R50, 0xf8, !PT ;  /* 0x200000002b2b7812 */ /* 0x000fe400078ef832 */
[----:B------:R-:W-:Y:S01]  /*37d0*/  LOP3.LUT R44, R44, 0x2000, R49, 0xf8, !PT ;  /* 0x000020002c2c7812 */ /* 0x000fe200078ef831 */
[----:B------:R-:W-:Y:S01]  /*37e0*/  IMAD.SHL.U32 R51, R51, 0x1000, RZ ;  /* 0x0000100033337824 */ /* 0x000fe200078e00ff */
[----:B------:R-:W-:-:S02]  /*37f0*/  SHF.R.U64 R50, R42, UR56, R45 ;  /* 0x000000382a327c19 */ /* 0x000fc4000800122d */
[--C-:B------:R-:W-:Y:S02]  /*3800*/  SHF.R.U64 R49, R42, UR40, R45.reuse ;  /* 0x000000282a317c19 */ /* 0x100fe4000800122d */
[----:B------:R-:W-:Y:S01]  /*3810*/  LOP3.LUT R43, R43, 0x10000000, R48, 0xf8, !PT ;  /* 0x100000002b2b7812 */ /* 0x000fe200078ef830 */
[----:B------:R-:W-:Y:S01]  /*3820*/  IMAD.SHL.U32 R50, R50, 0x8000000, RZ ;  /* 0x0800000032327824 */ /* 0x000fe200078e00ff */
[----:B------:R-:W-:Y:S01]  /*3830*/  SHF.R.U64 R48, R42, UR58, R45 ;  /* 0x0000003a2a307c19 */ /* 0x000fe2000800122d */
[----:B------:R-:W-:Y:S01]  /*3840*/  IMAD.SHL.U32 R49, R49, 0x800, RZ ;  /* 0x0000080031317824 */ /* 0x000fe200078e00ff */
[----:B------:R-:W-:Y:S02]  /*3850*/  LOP3.LUT R44, R44, 0x1000, R51, 0xf8, !PT ;  /* 0x000010002c2c7812 */ /* 0x000fe400078ef833 */
[----:B------:R-:W-:Y:S01]  /*3860*/  SHF.R.U64 R51, R42, UR41, R45 ;  /* 0x000000292a337c19 */ /* 0x000fe2000800122d */
[----:B------:R-:W-:Y:S01]  /*3870*/  IMAD.SHL.U32 R48, R48, 0x4000000, RZ ;  /* 0x0400000030307824 */ /* 0x000fe200078e00ff */
[----:B------:R-:W-:-:S02]  /*3880*/  LOP3.LUT R43, R43, 0x8000000, R50, 0xf8, !PT ;  /* 0x080000002b2b7812 */ /* 0x000fc400078ef832 */
[----:B------:R-:W-:Y:S01]  /*3890*/  LOP3.LUT R44, R44, 0x800, R49, 0xf8, !PT ;  /* 0x000008002c2c7812 */ /* 0x000fe200078ef831 */
[----:B------:R-:W-:Y:S01]  /*38a0*/  IMAD.SHL.U32 R51, R51, 0x400, RZ ;  /* 0x0000040033337824 */ /* 0x000fe200078e00ff */
[C-C-:B------:R-:W-:Y:S02]  /*38b0*/  SHF.R.U64 R50, R42.reuse, UR57, R45.reuse ;  /* 0x000000392a327c19 */ /* 0x140fe4000800122d */
[--C-:B------:R-:W-:Y:S02]  /*38c0*/  SHF.R.U64 R49, R42, UR42, R45.reuse ;  /* 0x0000002a2a317c19 */ /* 0x100fe4000800122d */
[----:B------:R-:W-:Y:S01]  /*38d0*/  LOP3.LUT R43, R43, 0x4000000, R48, 0xf8, !PT ;  /* 0x040000002b2b7812 */ /* 0x000fe200078ef830 */
[----:B------:R-:W-:Y:S01]  /*38e0*/  IMAD.SHL.U32 R50, R50, 0x2000000, RZ ;  /* 0x0200000032327824 */ /* 0x000fe200078e00ff */
[----:B------:R-:W-:Y:S01]  /*38f0*/  SHF.R.U64 R48, R42, UR59, R45 ;  /* 0x0000003b2a307c19 */ /* 0x000fe2000800122d */
[----:B------:R-:W-:Y:S01]  /*3900*/  IMAD.SHL.U32 R49, R49, 0x200, RZ ;  /* 0x0000020031317824 */ /* 0x000fe200078e00ff */
[----:B------:R-:W-:-:S02]  /*3910*/  LOP3.LUT R44, R44, 0x400, R51, 0xf8, !PT ;  /* 0x000004002c2c7812 */ /* 0x000fc400078ef833 */
[----:B------:R-:W-:Y:S01]  /*3920*/  SHF.R.U64 R51, R42, UR43, R45 ;  /* 0x0000002b2a337c19 */ /* 0x000fe2000800122d */
[----:B------:R-:W-:Y:S01]  /*3930*/  IMAD.SHL.U32 R48, R48, 0x1000000, RZ ;  /* 0x0100000030307824 */ /* 0x000fe200078e00ff */
[----:B------:R-:W-:Y:S02]  /*3940*/  LOP3.LUT R43, R43, 0x2000000, R50, 0xf8, !PT ;  /* 0x020000002b2b7812 */ /* 0x000fe400078ef832 */
[----:B------:R-:W-:Y:S01]  /*3950*/  LOP3.LUT R44, R44, 0x200, R49, 0xf8, !PT ;  /* 0x000002002c2c7812 */ /* 0x000fe200078ef831 */
[----:B------:R-:W-:Y:S01]  /*3960*/  IMAD.SHL.U32 R51, R51, 0x100, RZ ;  /* 0x0000010033337824 */ /* 0x000fe200078e00ff */
[C-C-:B------:R-:W-:Y:S02]  /*3970*/  SHF.R.U64 R50, R42.reuse, R28, R45.reuse ;  /* 0x0000001c2a327219 */ /* 0x140fe4000000122d */
[--C-:B------:R-:W-:Y:S02]  /*3980*/  SHF.R.U64 R49, R42, UR44, R45.reuse ;  /* 0x0000002c2a317c19 */ /* 0x100fe4000800122d */
[----:B------:R-:W-:Y:S01]  /*3990*/  LOP3.LUT R43, R43, 0x1000000, R48, 0xf8, !PT ;  /* 0x010000002b2b7812 */ /* 0x000fe200078ef830 */
[----:B------:R-:W-:Y:S01]  /*39a0*/  IMAD.SHL.U32 R50, R50, 0x800000, RZ ;  /* 0x0080000032327824 */ /* 0x000fe200078e00ff */
[----:B------:R-:W-:Y:S01]  /*39b0*/  SHF.R.U64 R48, R42, R27, R45 ;  /* 0x0000001b2a307219 */ /* 0x000fe2000000122d */
        /* <DEDUP_REMOVED lines=39> */
[----:B------:R-:W-:Y:S01]  /*3c30*/  IMAD.U32 R42, R48, 0x10000, RZ ;  /* 0x00010000302a7824 */ /* 0x000fe200078e00ff */
[----:B------:R-:W-:Y:S02]  /*3c40*/  LOP3.LUT R43, R43, 0x20000, R50, 0xf8, !PT ;  /* 0x000200002b2b7812 */ /* 0x000fe400078ef832 */
[----:B------:R-:W-:Y:S02]  /*3c50*/  LOP3.LUT R44, R44, 0x2, R49, 0xf8, !PT ;  /* 0x000000022c2c7812 */ /* 0x000fe400078ef831 */
[----:B------:R-:W-:Y:S02]  /*3c60*/  LOP3.LUT R42, R43, 0x10000, R42, 0xf8, !PT ;  /* 0x000100002b2a7812 */ /* 0x000fe400078ef82a */
[----:B------:R-:W-:-:S05]  /*3c70*/  LOP3.LUT R43, R44, 0x1, R45, 0xf8, !PT ;  /* 0x000000012c2b7812 */ /* 0x000fca00078ef82d */
[----:B------:R0:W-:Y:S01]  /*3c80*/  STL.64 [R47+0x110], R42 ;  /* 0x0001102a2f007387 */ /* 0x0001e20000100a00 */
[----:B------:R-:W-:Y:S05]  /*3c90*/  @P0 BRA `(.L_x_14) ;  /* 0xfffffff4009c0947 */ /* 0x000fea000383ffff */
[----:B0-----:R-:W0:Y:S01]  /*3ca0*/  LDC.64 R42, c[0x3][0x1a0] ;  /* 0x00c06800ff2a7b82 */ /* 0x001e220000000a00 */
[----:B------:R-:W-:-:S07]  /*3cb0*/  IMAD.MOV.U32 R82, RZ, RZ, 0x1 ;  /* 0x00000001ff527424 */ /* 0x000fce00078e00ff */
[----:B------:R-:W1:Y:S08]  /*3cc0*/  LDC.64 R46, c[0x0][0x380] ;  /* 0x0000e000ff2e7b82 */ /* 0x000e700000000a00 */
[----:B------:R-:W3:Y:S08]  /*3cd0*/  LDC.64 R48, c[0x3][0x1a8] ;  /* 0x00c06a00ff307b82 */ /* 0x000ef00000000a00 */
[----:B------:R-:W4:Y:S01]  /*3ce0*/  LDC.64 R44, c[0x3][0x1b0] ;  /* 0x00c06c00ff2c7b82 */ /* 0x000f220000000a00 */
[----:B0-----:R-:W-:-:S02]  /*3cf0*/  IADD3 R43, PT, PT, -R43, 0x40, RZ ;  /* 0x000000402b2b7810 */ /* 0x001fc40007ffe1ff */
[----:B------:R-:W-:Y:S02]  /*3d00*/  IADD3 R42, PT, PT, -R42, 0x40, RZ ;  /* 0x000000402a2a7810 */ /* 0x000fe40007ffe1ff */
[C-C-:B-1----:R-:W-:Y:S02]  /*3d10*/  SHF.R.U64 R43, R46.reuse, R43, R47.reuse ;  /* 0x0000002b2e2b7219 */ /* 0x142fe4000000122f */
[----:B------:R-:W-:-:S03]  /*3d20*/  SHF.R.U64 R51, R46, R42, R47 ;  /* 0x0000002a2e337219 */ /* 0x000fc6000000122f */
[----:B------:R-:W-:Y:S02]  /*3d30*/  IMAD.SHL.U32 R52, R43, 0x40000000, RZ ;  /* 0x400000002b347824 */ /* 0x000fe400078e00ff */
[----:B------:R-:W0:Y:S01]  /*3d40*/  LDC.64 R42, c[0x3][0x1b8] ;  /* 0x00c06e00ff2a7b82 */ /* 0x000e220000000a00 */
[----:B---3--:R-:W-:Y:S01]  /*3d50*/  IADD3 R48, PT, PT, -R48, 0x40, RZ ;  /* 0x0000004030307810 */ /* 0x008fe20007ffe1ff */
[----:B------:R-:W-:Y:S01]  /*3d60*/  IMAD.U32 R51, R51, -0x80000000, RZ ;  /* 0x8000000033337824 */ /* 0x000fe200078e00ff */
[----:B------:R-:W-:Y:S02]  /*3d70*/  IADD3 R50, PT, PT, -R49, 0x40, RZ ;  /* 0x0000004031327810 */ /* 0x000fe40007ffe1ff */
[--C-:B------:R-:W-:Y:S02]  /*3d80*/  SHF.R.U64 R48, R46, R48, R47.reuse ;  /* 0x000000302e307219 */ /* 0x100fe4000000122f */
[----:B------:R-:W-:Y:S02]  /*3d90*/  LOP3.LUT R52, R52, 0x40000000, RZ, 0xe2, !PT ;  /* 0x4000000034347812 */ /* 0x000fe400078ee2ff */
[----:B------:R-:W-:Y:S01]  /*3da0*/  SHF.R.U64 R50, R46, R50, R47 ;  /* 0x000000322e327219 */ /* 0x000fe2000000122f */
[----:B------:R-:W-:Y:S01]  /*3db0*/  IMAD.SHL.U32 R53, R48, 0x20000000, RZ ;  /* 0x2000000030357824 */ /* 0x000fe200078e00ff */
[----:B----4-:R-:W-:Y:S01]  /*3dc0*/  IADD3 R44, PT, PT, -R44, 0x40, RZ ;  /* 0x000000402c2c7810 */ /* 0x010fe20007ffe1ff */
[----:B------:R-:W1:Y:S01]  /*3dd0*/  LDC.64 R48, c[0x3][0x1c0] ;  /* 0x00c07000ff307b82 */ /* 0x000e620000000a00 */
[----:B------:R-:W-:Y:S01]  /*3de0*/  LOP3.LUT R52, R52, 0xbfffffff, R51, 0xf8, !PT ;  /* 0xbfffffff34347812 */ /* 0x000fe200078ef833 */
[----:B------:R-:W-:Y:S01]  /*3df0*/  IMAD.SHL.U32 R50, R50, 0x10000000, RZ ;  /* 0x1000000032327824 */ /* 0x000fe200078e00ff */
[----:B------:R-:W-:-:S02]  /*3e00*/  LOP3.LUT R51, R53, 0x20000000, RZ, 0xe2, !PT ;  /* 0x2000000035337812 */ /* 0x000fc400078ee2ff */
[--C-:B------:R-:W-:Y:S02]  /*3e10*/  SHF.R.U64 R44, R46, R44, R47.reuse ;  /* 0x0000002c2e2c7219 */ /* 0x100fe4000000122f */
[----:B------:R-:W-:Y:S02]  /*3e20*/  IADD3 R45, PT, PT, -R45, 0x40, RZ ;  /* 0x000000402d2d7810 */ /* 0x000fe40007ffe1ff */
[----:B------:R-:W-:Y:S01]  /*3e30*/  LOP3.LUT R51, R51, 0xdfffffff, R52, 0xf8, !PT ;  /* 0xdfffffff33337812 */ /* 0x000fe200078ef834 */
[----:B------:R-:W-:Y:S01]  /*3e40*/  IMAD.SHL.U32 R53, R44, 0x8000000, RZ ;  /* 0x080000002c357824 */ /* 0x000fe200078e00ff */
[----:B------:R-:W-:Y:S02]  /*3e50*/  LOP3.LUT R52, R50, 0x10000000, RZ, 0xe2, !PT ;  /* 0x1000000032347812 */ /* 0x000fe400078ee2ff */
[----:B------:R-:W-:Y:S02]  /*3e60*/  SHF.R.U64 R50, R46, R45, R47 ;  /* 0x0000002d2e327219 */ /* 0x000fe4000000122f */
[----:B------:R-:W-:Y:S01]  /*3e70*/  LOP3.LUT R52, R52, 0xefffffff, R51, 0xf8, !PT ;  /* 0xefffffff34347812 */ /* 0x000fe200078ef833 */
[----:B------:R-:W3:Y:S01]  /*3e80*/  LDC.64 R44, c[0x3][0x1c8] ;  /* 0x00c07200ff2c7b82 */ /* 0x000ee20000000a00 */
[----:B------:R-:W-:Y:S01]  /*3e90*/  LOP3.LUT R51, R53, 0x8000000, RZ, 0xe2, !PT ;  /* 0x0800000035337812 */ /* 0x000fe200078ee2ff */
[----:B------:R-:W-:Y:S01]  /*3ea0*/  IMAD.SHL.U32 R50, R50, 0x4000000, RZ ;  /* 0x0400000032327824 */ /* 0x000fe200078e00ff */
[----:B0-----:R-:W-:-:S02]  /*3eb0*/  IADD3 R42, PT, PT, -R42, 0x40, RZ ;  /* 0x000000402a2a7810 */ /* 0x001fc40007ffe1ff */
[----:B------:R-:W-:Y:S02]  /*3ec0*/  LOP3.LUT R51, R51, 0xf7ffffff, R52, 0xf8, !PT ;  /* 0xf7ffffff33337812 */ /* 0x000fe400078ef834 */
[----:B------:R-:W-:Y:S02]  /*3ed0*/  LOP3.LUT R52, R50, 0x4000000, RZ, 0xe2, !PT ;  /* 0x0400000032347812 */ /* 0x000fe400078ee2ff */
[----:B------:R-:W-:Y:S02]  /*3ee0*/  SHF.R.U64 R42, R46, R42, R47 ;  /* 0x0000002a2e2a7219 */ /* 0x000fe4000000122f */
[----:B------:R-:W-:Y:S02]  /*3ef0*/  IADD3 R43, PT, PT, -R43, 0x40, RZ ;  /* 0x000000402b2b7810 */ /* 0x000fe40007ffe1ff */
[----:B------:R-:W-:Y:S01]  /*3f00*/  LOP3.LUT R52, R52, 0xfbffffff, R51, 0xf8, !PT ;  /* 0xfbffffff34347812 */ /* 0x000fe200078ef833 */
[----:B------:R-:W-:Y:S01]  /*3f10*/  IMAD.SHL.U32 R51, R42, 0x2000000, RZ ;  /* 0x020000002a337824 */ /* 0x000fe200078e00ff */
[----:B------:R-:W-:-:S02]  /*3f20*/  SHF.R.U64 R50, R46, R43, R47 ;  /* 0x0000002b2e327219 */ /* 0x000fc4000000122f */
[----:B-1----:R-:W-:Y:S01]  /*3f30*/  IADD3 R48, PT, PT, -R48, 0x40, RZ ;  /* 0x0000004030307810 */ /* 0x002fe20007ffe1ff */
[----:B------:R-:W0:Y:S01]  /*3f40*/  LDC.64 R42, c[0x3][0x1d0] ;  /* 0x00c07400ff2a7b82 */ /* 0x000e220000000a00 */
[----:B------:R-:W-:Y:S01]  /*3f50*/  IADD3 R49, PT, PT, -R49, 0x40, RZ ;  /* 0x0000004031317810 */ /* 0x000fe20007ffe1ff */
[----:B------:R-:W-:Y:S01]  /*3f60*/  IMAD.SHL.U32 R50, R50, 0x1000000, RZ ;  /* 0x0100000032327824 */ /* 0x000fe200078e00ff */
[C-C-:B------:R-:W-:Y:S02]  /*3f70*/  SHF.R.U64 R48, R46.reuse, R48, R47.reuse ;  /* 0x000000302e307219 */ /* 0x140fe4000000122f */
[----:B------:R-:W-:Y:S02]  /*3f80*/  LOP3.LUT R51, R51, 0x2000000, RZ, 0xe2, !PT ;  /* 0x0200000033337812 */ /* 0x000fe400078ee2ff */
[----:B------:R-:W-:Y:S01]  /*3f90*/  SHF.R.U64 R49, R46, R49, R47 ;  /* 0x000000312e317219 */ /* 0x000fe2000000122f */
[----:B------:R-:W-:Y:S01]  /*3fa0*/  IMAD.SHL.U32 R48, R48, 0x800000, RZ ;  /* 0x0080000030307824 */ /* 0x000fe200078e00ff */
[----:B------:R-:W-:-:S02]  /*3fb0*/  LOP3.LUT R51, R51, 0xfdffffff, R52, 0xf8, !PT ;  /* 0xfdffffff33337812 */ /* 0x000fc400078ef834 */
[----:B------:R-:W-:Y:S01]  /*3fc0*/  LOP3.LUT R50, R50, 0x1000000, RZ, 0xe2, !PT ;  /* 0x0100000032327812 */ /* 0x000fe200078ee2ff */
[----:B------:R-:W-:Y:S01]  /*3fd0*/  IMAD.SHL.U32 R52, R49, 0x400000, RZ ;  /* 0x0040000031347824 */ /* 0x000fe200078e00ff */
[----:B---3--:R-:W-:Y:S02]  /*3fe0*/  IADD3 R44, PT, PT, -R44, 0x40, RZ ;  /* 0x000000402c2c7810 */ /* 0x008fe40007ffe1ff */
[----:B------:R-:W-:Y:S02]  /*3ff0*/  LOP3.LUT R50, R50, 0xfeffffff, R51, 0xf8, !PT ;  /* 0xfeffffff32327812 */ /* 0x000fe400078ef833 */
[----:B------:R-:W-:Y:S02]  /*4000*/  LOP3.LUT R51, R48, 0x800000, RZ, 0xe2, !PT ;  /* 0x0080000030337812 */ /* 0x000fe400078ee2ff */
[----:B------:R-:W1:Y:S01]  /*4010*/  LDC.64 R48, c[0x3][0x1d8] ;  /* 0x00c07600ff307b82 */ /* 0x000e620000000a00 */
[----:B------:R-:W-:Y:S02]  /*4020*/  LOP3.LUT R52, R52, 0x400000, RZ, 0xe2, !PT ;  /* 0x0040000034347812 */ /* 0x000fe400078ee2ff */
[----:B------:R-:W-:-:S02]  /*4030*/  LOP3.LUT R51, R51, 0xff7fffff, R50, 0xf8, !PT ;  /* 0xff7fffff33337812 */ /* 0x000fc400078ef832 */
        /* <DEDUP_REMOVED lines=8> */
[----:B------:R-:W-:Y:S01]  /*40c0*/  IMAD.SHL.U32 R50, R50, 0x100000, RZ ;  /* 0x0010000032327824 */ /* 0x000fe200078e00ff */
        /* <DEDUP_REMOVED lines=12> */
[C-C-:B------:R-:W-:Y:S02]  /*4190*/  SHF.R.U64 R51, R46.reuse, R48, R47.reuse ;  /* 0x000000302e337219 */ /* 0x140fe4000000122f */
[----:B------:R-:W-:Y:S02]  /*41a0*/  IADD3 R50, PT, PT, -R49, 0x40, RZ ;  /* 0x0000004031327810 */ /* 0x000fe40007ffe1ff */
[----:B------:R-:W1:Y:S01]  /*41b0*/  LDC.64 R48, c[0x3][0x1f0] ;  /* 0x00c07c00ff307b82 */ /* 0x000e620000000a00 */
[----:B------:R-:W-:Y:S01]  /*41c0*/  IMAD.SHL.U32 R51, R51, 0x20000, RZ ;  /* 0x0002000033337824 */ /* 0x000fe200078e00ff */
[----:B------:R-:W-:-:S02]  /*41d0*/  SHF.R.U64 R50, R46, R50, R47 ;  /* 0x000000322e327219 */ /* 0x000fc4000000122f */
[----:B0-----:R-:W-:Y:S02]  /*41e0*/  IADD3 R44, PT, PT, -R44, 0x40, RZ ;  /* 0x000000402c2c7810 */ /* 0x001fe40007ffe1ff */
[----:B------:R-:W-:Y:S01]  /*41f0*/  LOP3.LUT R52, R52, 0x40000, RZ, 0xe2, !PT ;  /* 0x0004000034347812 */ /* 0x000fe200078ee2ff */
[----:B------:R-:W-:Y:S01]  /*4200*/  IMAD.U32 R50, R50, 0x10000, RZ ;  /* 0x0001000032327824 */ /* 0x000fe200078e00ff */
[----:B------:R-:W-:Y:S02]  /*4210*/  SHF.R.U64 R44, R46, R44, R47 ;  /* 0x0000002c2e2c7219 */ /* 0x000fe4000000122f */
[----:B------:R-:W-:Y:S02]  /*4220*/  IADD3 R45, PT, PT, -R45, 0x40, RZ ;  /* 0x000000402d2d7810 */ /* 0x000fe40007ffe1ff */
[----:B------:R-:W-:Y:S01]  /*4230*/  LOP3.LUT R52, R52, 0xfffbffff, R53, 0xf8, !PT ;  /* 0xfffbffff34347812 */ /* 0x000fe200078ef835 */
[----:B------:R-:W-:Y:S01]  /*4240*/  IMAD.SHL.U32 R44, R44, 0x8000, RZ ;  /* 0x000080002c2c7824 */ /* 0x000fe200078e00ff */
[----:B------:R-:W-:-:S02]  /*4250*/  LOP3.LUT R51, R51, 0x20000, RZ, 0xe2, !PT ;  /* 0x0002000033337812 */ /* 0x000fc400078ee2ff */
[----:B------:R-:W-:Y:S02]  /*4260*/  SHF.R.U64 R45, R46, R45, R47 ;  /* 0x0000002d2e2d7219 */ /* 0x000fe4000000122f */
[----:B------:R-:W-:Y:S02]  /*4270*/  LOP3.LUT R51, R51, 0xfffdffff, R52, 0xf8, !PT ;  /* 0xfffdffff33337812 */ /* 0x000fe400078ef834 */
[----:B------:R-:W-:Y:S01]  /*4280*/  LOP3.LUT R50, R50, 0x10000, RZ, 0xe2, !PT ;  /* 0x0001000032327812 */ /* 0x000fe200078ee2ff */
[----:B------:R-:W-:Y:S01]  /*4290*/  IMAD.SHL.U32 R52, R45, 0x4000, RZ ;  /* 0x000040002d347824 */ /* 0x000fe200078e00ff */
[----:B---3--:R-:W-:Y:S02]  /*42a0*/  IADD3 R42, PT, PT, -R42, 0x40, RZ ;  /* 0x000000402a2a7810 */ /* 0x008fe40007ffe1ff */
[----:B------:R-:W-:Y:S02]  /*42b0*/  LOP3.LUT R50, R50, 0xfffeffff, R51, 0xf8, !PT ;  /* 0xfffeffff32327812 */ /* 0x000fe400078ef833 */
[----:B------:R-:W-:-:S02]  /*42c0*/  LOP3.LUT R51, R44, 0x8000, RZ, 0xe2, !PT ;  /* 0x000080002c337812 */ /* 0x000fc400078ee2ff */
[----:B------:R-:W0:Y:S01]  /*42d0*/  LDC.64 R44, c[0x3][0x1f8] ;  /* 0x00c07e00ff2c7b82 */ /* 0x000e220000000a00 */
[----:B------:R-:W-:Y:S02]  /*42e0*/  LOP3.LUT R52, R52, 0x4000, RZ, 0xe2, !PT ;  /* 0x0000400034347812 */ /* 0x000fe400078ee2ff */
[----:B------:R-:W-:Y:S02]  /*42f0*/  LOP3.LUT R51, R51, 0xffff7fff, R50, 0xf8, !PT ;  /* 0xffff7fff33337812 */ /* 0x000fe400078ef832 */
[----:B------:R-:W-:Y:S02]  /*4300*/  SHF.R.U64 R42, R46, R42, R47 ;  /* 0x0000002a2e2a7219 */ /* 0x000fe4000000122f */
[----:B------:R-:W-:Y:S02]  /*4310*/  IADD3 R43, PT, PT, -R43, 0x40, RZ ;  /* 0x000000402b2b7810 */ /* 0x000fe40007ffe1ff */
[----:B------:R-:W-:Y:S01]  /*4320*/  LOP3.LUT R52, R52, 0xffffbfff, R51, 0xf8, !PT ;  /* 0xffffbfff34347812 */ /* 0x000fe200078ef833 */
[----:B------:R-:W-:Y:S01]  /*4330*/  IMAD.SHL.U32 R51, R42, 0x2000, RZ ;  /* 0x000020002a337824 */ /* 0x000fe200078e00ff */
[----:B------:R-:W-:-:S02]  /*4340*/  SHF.R.U64 R50, R46, R43, R47 ;  /* 0x0000002b2e327219 */ /* 0x000fc4000000122f */
[----:B-1----:R-:W-:Y:S01]  /*4350*/  IADD3 R48, PT, PT, -R48, 0x40, RZ ;  /* 0x0000004030307810 */ /* 0x002fe20007ffe1ff */
[----:B------:R-:W1:Y:S01]  /*4360*/  LDC.64 R42, c[0x3][0x200] ;  /* 0x00c08000ff2a7b82 */ /* 0x000e620000000a00 */
[----:B------:R-:W-:Y:S01]  /*4370*/  LOP3.LUT R51, R51, 0x2000, RZ, 0xe2, !PT ;  /* 0x0000200033337812 */ /* 0x000fe200078ee2ff */
[----:B------:R-:W-:Y:S01]  /*4380*/  IMAD.SHL.U32 R53, R50, 0x1000, RZ ;  /* 0x0000100032357824 */ /* 0x000fe200078e00ff */
[--C-:B------:R-:W-:Y:S02]  /*4390*/  SHF.R.U64 R48, R46, R48, R47.reuse ;  /* 0x000000302e307219 */ /* 0x100fe4000000122f */
[----:B------:R-:W-:Y:S02]  /*43a0*/  IADD3 R49, PT, PT, -R49, 0x40, RZ ;  /* 0x0000004031317810 */ /* 0x000fe40007ffe1ff */
[----:B------:R-:W-:Y:S01]  /*43b0*/  LOP3.LUT R50, R51, 0xffffdfff, R52, 0xf8, !PT ;  /* 0xffffdfff33327812 */ /* 0x000fe200078ef834 */
[----:B------:R-:W-:Y:S01]  /*43c0*/  IMAD.SHL.U32 R48, R48, 0x800, RZ ;  /* 0x0000080030307824 */ /* 0x000fe200078e00ff */
[----:B------:R-:W-:-:S02]  /*43d0*/  SHF.R.U64 R49, R46, R49, R47 ;  /* 0x000000312e317219 */ /* 0x000fc4000000122f */
[----:B------:R-:W-:Y:S02]  /*43e0*/  LOP3.LUT R51, R53, 0x1000, RZ, 0xe2, !PT ;  /* 0x0000100035337812 */ /* 0x000fe400078ee2ff */
[----:B------:R-:W-:Y:S01]  /*43f0*/  LOP3.LUT R48, R48, 0x800, RZ, 0xe2, !PT ;  /* 0x0000080030307812 */ /* 0x000fe200078ee2ff */
[----:B------:R-:W-:Y:S01]  /*4400*/  IMAD.SHL.U32 R49, R49, 0x400, RZ ;  /* 0x0000040031317824 */ /* 0x000fe200078e00ff */
[----:B------:R-:W-:Y:S02]  /*4410*/  LOP3.LUT R51, R51, 0xffffefff, R50, 0xf8, !PT ;  /* 0xffffefff33337812 */ /* 0x000fe400078ef832 */
[----:B0-----:R-:W-:Y:S02]  /*4420*/  IADD3 R44, PT, PT, -R44, 0x40, RZ ;  /* 0x000000402c2c7810 */ /* 0x001fe40007ffe1ff */
[----:B------:R-:W-:Y:S02]  /*4430*/  LOP3.LUT R48, R48, 0xfffff7ff, R51, 0xf8, !PT ;  /* 0xfffff7ff30307812 */ /* 0x000fe400078ef833 */
[----:B------:R-:W-:Y:S01]  /*4440*/  LOP3.LUT R53, R49, 0x400, RZ, 0xe2, !PT ;  /* 0x0000040031357812 */ /* 0x000fe200078ee2ff */
[----:B------:R-:W0:Y:S01]  /*4450*/  LDC.64 R50, c[0x3][0x220] ;  /* 0x00c08800ff327b82 */ /* 0x000e220000000a00 */
[----:B------:R-:W-:-:S02]  /*4460*/  SHF.R.U64 R44, R46, R44, R47 ;  /* 0x0000002c2e2c7219 */ /* 0x000fc4000000122f */
[----:B------:R-:W-:Y:S02]  /*4470*/  IADD3 R45, PT, PT, -R45, 0x40, RZ ;  /* 0x000000402d2d7810 */ /* 0x000fe40007ffe1ff */
[----:B------:R-:W-:Y:S01]  /*4480*/  LOP3.LUT R53, R53, 0xfffffbff, R48, 0xf8, !PT ;  /* 0xfffffbff35357812 */ /* 0x000fe200078ef830 */
[----:B------:R-:W-:Y:S01]  /*4490*/  IMAD.SHL.U32 R44, R44, 0x200, RZ ;  /* 0x000002002c2c7824 */ /* 0x000fe200078e00ff */
[--C-:B------:R-:W-:Y:S01]  /*44a0*/  SHF.R.U64 R45, R46, R45, R47.reuse ;  /* 0x0000002d2e2d7219 */ /* 0x100fe2000000122f */
[----:B------:R-:W3:Y:S01]  /*44b0*/  LDC.64 R48, c[0x3][0x208] ;  /* 0x00c08200ff307b82 */ /* 0x000ee20000000a00 */
[----:B-1----:R-:W-:Y:S02]  /*44c0*/  IADD3 R42, PT, PT, -R42, 0x40, RZ ;  /* 0x000000402a2a7810 */ /* 0x002fe40007ffe1ff */
        /* <DEDUP_REMOVED lines=14> */
[----:B------:R-:W-:Y:S02]  /*45b0*/  LOP3.LUT R55, R55, 0x40, RZ, 0xe2, !PT ;  /* 0x0000004037377812 */ /* 0x000fe400078ee2ff */
[----:B---3--:R-:W-:Y:S02]  /*45c0*/  IADD3 R48, PT, PT, -R48, 0x40, RZ ;  /* 0x0000004030307810 */ /* 0x008fe40007ffe1ff */
[----:B------:R-:W-:Y:S01]  /*45d0*/  LOP3.LUT R55, R55, 0xffffffbf, R52, 0xf8, !PT ;  /* 0xffffffbf37377812 */ /* 0x000fe200078ef834 */
[----:B------:R-:W1:Y:S01]  /*45e0*/  LDC.64 R44, c[0x3][0x210] ;  /* 0x00c08400ff2c7b82 */ /* 0x000e620000000a00 */
[C-C-:B------:R-:W-:Y:S02]  /*45f0*/  SHF.R.U64 R53, R46.reuse, R48, R47.reuse ;  /* 0x000000302e357219 */ /* 0x140fe4000000122f */
[----:B------:R-:W-:Y:S02]  /*4600*/  IADD3 R52, PT, PT, -R49, 0x40, RZ ;  /* 0x0000004031347810 */ /* 0x000fe40007ffe1ff */
[----:B------:R-:W-:Y:S01]  /*4610*/  IADD3 R51, PT, PT, -R51, 0x40, RZ ;  /* 0x0000004033337810 */ /* 0x000fe20007ffe1ff */
[----:B------:R-:W-:Y:S01]  /*4620*/  IMAD.SHL.U32 R53, R53, 0x20, RZ ;  /* 0x0000002035357824 */ /* 0x000fe200078e00ff */
[C-C-:B------:R-:W-:Y:S01]  /*4630*/  SHF.R.U64 R52, R46.reuse, R52, R47.reuse ;  /* 0x000000342e347219 */ /* 0x140fe2000000122f */
[----:B------:R-:W3:Y:S01]  /*4640*/  LDC.64 R48, c[0x3][0x230] ;  /* 0x00c08c00ff307b82 */ /* 0x000ee20000000a00 */
[----:B------:R-:W-:-:S02]  /*4650*/  SHF.R.U64 R50, R46, R50, R47 ;  /* 0x000000322e327219 */ /* 0x000fc4000000122f */
[----:B------:R-:W-:Y:S01]  /*4660*/  SHF.R.U64 R51, R46, R51, R47 ;  /* 0x000000332e337219 */ /* 0x000fe2000000122f */
[----:B------:R-:W-:Y:S01]  /*4670*/  IMAD.SHL.U32 R78, R52, 0x10, RZ ;  /* 0x00000010344e7824 */ /* 0x000fe200078e00ff */
[----:B------:R-:W-:Y:S02]  /*4680*/  LOP3.LUT R54, R53, 0x20, RZ, 0xe2, !PT ;  /* 0x0000002035367812 */ /* 0x000fe400078ee2ff */
[----:B------:R-:W-:Y:S02]  /*4690*/  LOP3.LUT R52, R50, 0x1, RZ, 0xc0, !PT ;  /* 0x0000000132347812 */ /* 0x000fe400078ec0ff */
[----:B------:R-:W-:Y:S02]  /*46a0*/  LOP3.LUT R53, R51, 0x1, RZ, 0xc0, !PT ;  /* 0x0000000133357812 */ /* 0x000fe400078ec0ff */
[----:B0-----:R-:W-:Y:S01]  /*46b0*/  IADD3 R42, PT, PT, -R42, 0x40, RZ ;  /* 0x000000402a2a7810 */ /* 0x001fe20007ffe1ff */
[----:B------:R-:W-:Y:S01]  /*46c0*/  IMAD.U32 R50, R52, -0x80000000, RZ ;  /* 0x8000000034327824 */ /* 0x000fe200078e00ff */
[----:B------:R-:W-:Y:S01]  /*46d0*/  LOP3.LUT R51, R54, 0xffffffdf, R55, 0xf8, !PT ;  /* 0xffffffdf36337812 */ /* 0x000fe200078ef837 */
[----:B------:R-:W-:Y:S01]  /*46e0*/  IMAD.SHL.U32 R79, R53, 0x40000000, RZ ;  /* 0x40000000354f7824 */ /* 0x000fe200078e00ff */
[----:B------:R-:W-:-:S02]  /*46f0*/  LOP3.LUT R78, R78, 0x10, RZ, 0xe2, !PT ;  /* 0x000000104e4e7812 */ /* 0x000fc400078ee2ff */
[----:B-1----:R-:W-:Y:S02]  /*4700*/  IADD3 R44, PT, PT, -R44, 0x40, RZ ;  /* 0x000000402c2c7810 */ /* 0x002fe40007ffe1ff */
[----:B------:R-:W-:Y:S02]  /*4710*/  LOP3.LUT R79, R79, 0xbfffffff, R50, 0xf8, !PT ;  /* 0xbfffffff4f4f7812 */ /* 0x000fe400078ef832 */
[C-C-:B------:R-:W-:Y:S02]  /*4720*/  SHF.R.U64 R50, R46.reuse, R44, R47.reuse ;  /* 0x0000002c2e327219 */ /* 0x140fe4000000122f */
[----:B------:R-:W-:Y:S02]  /*4730*/  SHF.R.U64 R54, R46, R42, R47 ;  /* 0x0000002a2e367219 */ /* 0x000fe4000000122f */
[----:B------:R-:W-:Y:S01]  /*4740*/  IADD3 R44, PT, PT, -R43, 0x40, RZ ;  /* 0x000000402b2c7810 */ /* 0x000fe20007ffe1ff */
[----:B------:R-:W-:Y:S01]  /*4750*/  IMAD.SHL.U32 R77, R50, 0x8, RZ ;  /* 0x00000008324d7824 */ /* 0x000fe200078e00ff */
[----:B------:R-:W0:Y:S01]  /*4760*/  LDC.64 R42, c[0x3][0x218] ;  /* 0x00c08600ff2a7b82 */ /* 0x000e220000000a00 */
[----:B------:R-:W-:-:S02]  /*4770*/  LOP3.LUT R78, R78, 0xffffffef, R51, 0xf8, !PT ;  /* 0xffffffef4e4e7812 */ /* 0x000fc400078ef833 */
[----:B------:R-:W-:Y:S02]  /*4780*/  LOP3.LUT R54, R54, 0x1, RZ, 0xc0, !PT ;  /* 0x0000000136367812 */ /* 0x000fe400078ec0ff */
[--C-:B------:R-:W-:Y:S02]  /*4790*/  SHF.R.U64 R55, R46, R44, R47.reuse ;  /* 0x0000002c2e377219 */ /* 0x100fe4000000122f */
[----:B---3--:R-:W-:Y:S01]  /*47a0*/  IADD3 R44, PT, PT, -R48, 0x40, RZ ;  /* 0x00000040302c7810 */ /* 0x008fe20007ffe1ff */
[----:B------:R-:W1:Y:S01]  /*47b0*/  LDC.64 R50, c[0x3][0x238] ;  /* 0x00c08e00ff327b82 */ /* 0x000e620000000a00 */
[----:B------:R-:W-:Y:S01]  /*47c0*/  IMAD.SHL.U32 R76, R54, 0x20000000, RZ ;  /* 0x20000000364c7824 */ /* 0x000fe200078e00ff */
[----:B------:R-:W-:Y:S02]  /*47d0*/  LOP3.LUT R48, R55, 0x1, RZ, 0xc0, !PT ;  /* 0x0000000137307812 */ /* 0x000fe400078ec0ff */
[----:B------:R-:W-:Y:S02]  /*47e0*/  SHF.R.U64 R44, R46, R44, R47 ;  /* 0x0000002c2e2c7219 */ /* 0x000fe4000000122f */
[----:B------:R-:W-:Y:S01]  /*47f0*/  LOP3.LUT R76, R76, 0xdfffffff, R79, 0xf8, !PT ;  /* 0xdfffffff4c4c7812 */ /* 0x000fe200078ef84f */
[----:B------:R-:W-:Y:S01]  /*4800*/  IMAD.SHL.U32 R79, R48, 0x10000000, RZ ;  /* 0x10000000304f7824 */ /* 0x000fe200078e00ff */
[----:B------:R-:W-:-:S02]  /*4810*/  IADD3 R45, PT, PT, -R45, 0x40, RZ ;  /* 0x000000402d2d7810 */ /* 0x000fc40007ffe1ff */
[----:B------:R-:W-:Y:S02]  /*4820*/  IADD3 R49, PT, PT, -R49, 0x40, RZ ;  /* 0x0000004031317810 */ /* 0x000fe40007ffe1ff */
[----:B------:R-:W-:Y:S02]  /*4830*/  LOP3.LUT R79, R79, 0xefffffff, R76, 0xf8, !PT ;  /* 0xefffffff4f4f7812 */ /* 0x000fe400078ef84c */
[--C-:B------:R-:W-:Y:S02]  /*4840*/  SHF.R.U64 R76, R46, R45, R47.reuse ;  /* 0x0000002d2e4c7219 */ /* 0x100fe4000000122f */
[----:B------:R-:W-:Y:S02]  /*4850*/  LOP3.LUT R77, R77, 0x8, RZ, 0xe2, !PT ;  /* 0x000000084d4d7812 */ /* 0x000fe400078ee2ff */
[----:B------:R-:W-:Y:S01]  /*4860*/  LOP3.LUT R55, R44, 0x1, RZ, 0xc0, !PT ;  /* 0x000000012c377812 */ /* 0x000fe200078ec0ff */
[----:B------:R-:W-:Y:S01]  /*4870*/  IMAD.SHL.U32 R80, R76, 0x4, RZ ;  /* 0x000000044c507824 */ /* 0x000fe200078e00ff */
[----:B------:R-:W-:Y:S01]  /*4880*/  SHF.R.U64 R49, R46, R49, R47 ;  /* 0x000000312e317219 */ /* 0x000fe2000000122f */
[----:B------:R-:W3:Y:S01]  /*4890*/  LDC.64 R44, c[0x3][0x240] ;  /* 0x00c09000ff2c7b82 */ /* 0x000ee20000000a00 */
[----:B0-----:R-:W-:-:S02]  /*48a0*/  IADD3 R42, PT, PT, -R42, 0x40, RZ ;  /* 0x000000402a2a7810 */ /* 0x001fc40007ffe1ff */
[----:B------:R-:W-:Y:S01]  /*48b0*/  LOP3.LUT R77, R77, 0xfffffff7, R78, 0xf8, !PT ;  /* 0xfffffff74d4d7812 */ /* 0x000fe200078ef84e */
[----:B------:R-:W-:Y:S01]  /*48c0*/  IMAD.SHL.U32 R78, R55, 0x8000000, RZ ;  /* 0x08000000374e7824 */ /* 0x000fe200078e00ff */
[----:B-1----:R-:W-:Y:S02]  /*48d0*/  IADD3 R50, PT, PT, -R50, 0x40, RZ ;  /* 0x0000004032327810 */ /* 0x002fe40007ffe1ff */
[----:B------:R-:W-:Y:S02]  /*48e0*/  LOP3.LUT R76, R49, 0x1, RZ, 0xc0, !PT ;  /* 0x00000001314c7812 */ /* 0x000fe400078ec0ff */
[C-C-:B------:R-:W-:Y:S02]  /*48f0*/  SHF.R.U64 R49, R46.reuse, R42, R47.reuse ;  /* 0x0000002a2e317219 */ /* 0x140fe4000000122f */
[----:B------:R-:W-:Y:S02]  /*4900*/  SHF.R.U64 R42, R46, R50, R47 ;  /* 0x000000322e2a7219 */ /* 0x000fe4000000122f */
[----:B------:R-:W-:Y:S01]  /*4910*/  LOP3.LUT R78, R78, 0xf7ffffff, R79, 0xf8, !PT ;  /* 0xf7ffffff4e4e7812 */ /* 0x000fe200078ef84f */
[----:B------:R-:W-:Y:S01]  /*4920*/  IMAD.SHL.U32 R79, R76, 0x4000000, RZ ;  /* 0x040000004c4f7824 */ /* 0x000fe200078e00ff */
[----:B------:R-:W-:Y:S01]  /*4930*/  IADD3 R50, PT, PT, -R51, 0x40, RZ ;  /* 0x0000004033327810 */ /* 0x000fe20007ffe1ff */
[----:B------:R-:W-:Y:S01]  /*4940*/  IMAD.SHL.U32 R81, R49, 0x2, RZ ;  /* 0x0000000231517824 */ /* 0x000fe200078e00ff */
[----:B------:R-:W-:-:S02]  /*4950*/  LOP3.LUT R80, R80, 0x4, RZ, 0xe2, !PT ;  /* 0x0000000450507812 */ /* 0x000fc400078ee2ff */
[----:B------:R-:W-:Y:S02]  /*4960*/  LOP3.LUT R51, R42, 0x1, RZ, 0xc0, !PT ;  /* 0x000000012a337812 */ /* 0x000fe400078ec0ff */
[----:B------:R-:W-:Y:S02]  /*4970*/  SHF.R.U64 R50, R46, R50, R47 ;  /* 0x000000322e327219 */ /* 0x000fe4000000122f */
[----:B------:R-:W-:Y:S02]  /*4980*/  IADD3 R49, PT, PT, -R43, 0x40, RZ ;  /* 0x000000402b317810 */ /* 0x000fe40007ffe1ff */
[----:B------:R-:W-:Y:S01]  /*4990*/  LOP3.LUT R80, R80, 0xfffffffb, R77, 0xf8, !PT ;  /* 0xfffffffb50507812 */ /* 0x000fe200078ef84d */
[----:B------:R-:W0:Y:S01]  /*49a0*/  LDC.64 R42, c[0x3][0x248] ;  /* 0x00c09200ff2a7b82 */ /* 0x000e220000000a00 */
[----:B------:R-:W-:Y:S01]  /*49b0*/  LOP3.LUT R79, R79, 0xfbffffff, R78, 0xf8, !PT ;  /* 0xfbffffff4f4f7812 */ /* 0x000fe200078ef84e */
[----:B------:R-:W-:Y:S01]  /*49c0*/  IMAD.SHL.U32 R78, R51, 0x2000000, RZ ;  /* 0x02000000334e7824 */ /* 0x000fe200078e00ff */
[----:B------:R-:W-:-:S02]  /*49d0*/  LOP3.LUT R81, R81, 0x2, RZ, 0xe2, !PT ;  /* 0x0000000251517812 */ /* 0x000fc400078ee2ff */
[----:B------:R-:W-:Y:S02]  /*49e0*/  LOP3.LUT R77, R50, 0x1, RZ, 0xc0, !PT ;  /* 0x00000001324d7812 */ /* 0x000fe400078ec0ff */
[----:B------:R-:W-:Y:S02]  /*49f0*/  LOP3.LUT R81, R81, 0xfffffffd, R80, 0xf8, !PT ;  /* 0xfffffffd51517812 */ /* 0x000fe400078ef850 */
[----:B------:R-:W-:Y:S02]  /*4a00*/  SHF.R.U64 R80, R46, R49, R47 ;  /* 0x000000312e507219 */ /* 0x000fe4000000122f */
[----:B------:R-:W-:Y:S01]  /*4a10*/  LOP3.LUT R49, R78, 0xfdffffff, R79, 0xf8, !PT ;  /* 0xfdffffff4e317812 */ /* 0x000fe200078ef84f */
[----:B------:R-:W-:Y:S01]  /*4a20*/  IMAD.SHL.U32 R78, R77, 0x1000000, RZ ;  /* 0x010000004d4e7824 */ /* 0x000fe200078e00ff */
[----:B---3--:R-:W-:Y:S02]  /*4a30*/  IADD3 R44, PT, PT, -R44, 0x40, RZ ;  /* 0x000000402c2c7810 */ /* 0x008fe40007ffe1ff */
[----:B------:R-:W-:-:S02]  /*4a40*/  LOP3.LUT R80, R80, 0x1, RZ, 0xc0, !PT ;  /* 0x0000000150507812 */ /* 0x000fc400078ec0ff */
[----:B------:R-:W-:Y:S02]  /*4a50*/  LOP3.LUT R78, R78, 0xfeffffff, R49, 0xf8, !PT ;  /* 0xfeffffff4e4e7812 */ /* 0x000fe400078ef831 */
[----:B------:R-:W-:Y:S02]  /*4a60*/  SHF.R.U64 R44, R46, R44, R47 ;  /* 0x0000002c2e2c7219 */ /* 0x000fe4000000122f */
[----:B------:R-:W-:Y:S02]  /*4a70*/  IADD3 R49, PT, PT, -R45, 0x40, RZ ;  /* 0x000000402d317810 */ /* 0x000fe40007ffe1ff */
[----:B------:R-:W-:Y:S02]  /*4a80*/  LOP3.LUT R80, R80, 0xfffffffe, R81, 0xf8, !PT ;  /* 0xfffffffe50507812 */ /* 0x000fe400078ef851 */
[----:B------:R-:W-:Y:S02]  /*4a90*/  SHF.L.U64.HI R52, R52, 0x1f, RZ ;  /* 0x0000001f34347819 */ /* 0x000fe400000102ff */
[----:B------:R-:W-:-:S02]  /*4aa0*/  SHF.L.U64.HI R79, R53, 0x1e, RZ ;  /* 0x0000001e354f7819 */ /* 0x000fc400000102ff */
[----:B------:R-:W-:Y:S02]  /*4ab0*/  LOP3.LUT R50, R44, 0x1, RZ, 0xc0, !PT ;  /* 0x000000012c327812 */ /* 0x000fe400078ec0ff */
[----:B------:R-:W-:Y:S01]  /*4ac0*/  SHF.R.U64 R49, R46, R49, R47 ;  /* 0x000000312e317219 */ /* 0x000fe2000000122f */
[----:B------:R-:W1:Y:S01]  /*4ad0*/  LDC.64 R44, c[0x3][0x250] ;  /* 0x00c09400ff2c7b82 */ /* 0x000e620000000a00 */
[----:B------:R-:W-:Y:S01]  /*4ae0*/  LOP3.LUT R79, R79, R52, R80, 0xfe, !PT ;  /* 0x000000344f4f7212 */ /* 0x000fe200078efe50 */
[----:B------:R-:W-:Y:S01]  /*4af0*/  IMAD.SHL.U32 R53, R50, 0x800000, RZ ;  /* 0x0080000032357824 */ /* 0x000fe200078e00ff */
[----:B------:R-:W-:Y:S02]  /*4b00*/  LOP3.LUT R52, R49, 0x1, RZ, 0xc0, !PT ;  /* 0x0000000131347812 */ /* 0x000fe400078ec0ff */
[----:B0-----:R-:W-:Y:S02]  /*4b10*/  IADD3 R42, PT, PT, -R42, 0x40, RZ ;  /* 0x000000402a2a7810 */ /* 0x001fe40007ffe1ff */
[----:B------:R-:W-:Y:S01]  /*4b20*/  SHF.L.U64.HI R49, R54, 0x1d, RZ ;  /* 0x0000001d36317819 */ /* 0x000fe200000102ff */
[----:B------:R-:W-:Y:S01]  /*4b30*/  IMAD.SHL.U32 R54, R52, 0x400000, RZ ;  /* 0x0040000034367824 */ /* 0x000fe200078e00ff */
[----:B------:R-:W-:-:S02]  /*4b40*/  LOP3.LUT R53, R53, 0xff7fffff, R78, 0xf8, !PT ;  /* 0xff7fffff35357812 */ /* 0x000fc400078ef84e */
[----:B------:R-:W-:Y:S02]  /*4b50*/  SHF.R.U64 R42, R46, R42, R47 ;  /* 0x0000002a2e2a7219 */ /* 0x000fe4000000122f */
[----:B------:R-:W-:Y:S02]  /*4b60*/  SHF.L.U64.HI R80, R48, 0x1c, RZ ;  /* 0x0000001c30507819 */ /* 0x000fe400000102ff */
[----:B------:R-:W-:Y:S02]  /*4b70*/  LOP3.LUT R54, R54, 0xffbfffff, R53, 0xf8, !PT ;  /* 0xffbfffff36367812 */ /* 0x000fe400078ef835 */
[----:B------:R-:W-:Y:S02]  /*4b80*/  LOP3.LUT R53, R42, 0x1, RZ, 0xc0, !PT ;  /* 0x000000012a357812 */ /* 0x000fe400078ec0ff */
[----:B------:R-:W-:Y:S02]  /*4b90*/  LOP3.LUT R80, R80, R49, R79, 0xfe, !PT ;  /* 0x0000003150507212 */ /* 0x000fe400078efe4f */
[----:B------:R-:W-:Y:S01]  /*4ba0*/  IADD3 R43, PT, PT, -R43, 0x40, RZ ;  /* 0x000000402b2b7810 */ /* 0x000fe20007ffe1ff */
[----:B------:R-:W0:Y:S01]  /*4bb0*/  LDC.64 R48, c[0x3][0x258] ;  /* 0x00c09600ff307b82 */ /* 0x000e220000000a00 */
[----:B------:R-:W-:Y:S01]  /*4bc0*/  SHF.L.U64.HI R79, R55, 0x1b, RZ ;  /* 0x0000001b374f7819 */ /* 0x000fe200000102ff */
[----:B------:R-:W-:Y:S01]  /*4bd0*/  IMAD.SHL.U32 R55, R53, 0x200000, RZ ;  /* 0x0020000035377824 */ /* 0x000fe200078e00ff */
[----:B------:R-:W-:-:S02]  /*4be0*/  SHF.L.U64.HI R78, R76, 0x1a, RZ ;  /* 0x0000001a4c4e7819 */ /* 0x000fc400000102ff */
[----:B------:R-:W-:Y:S02]  /*4bf0*/  SHF.R.U64 R43, R46, R43, R47 ;  /* 0x0000002b2e2b7219 */ /* 0x000fe4000000122f */
[----:B------:R-:W-:Y:S02]  /*4c00*/  LOP3.LUT R55, R55, 0xffdfffff, R54, 0xf8, !PT ;  /* 0xffdfffff37377812 */ /* 0x000fe400078ef836 */
[----:B------:R-:W-:Y:S01]  /*4c10*/  LOP3.LUT R78, R78, R79, R80, 0xfe, !PT ;  /* 0x0000004f4e4e7212 */ /* 0x000fe200078efe50 */
[----:B------:R-:W-:Y:S01]  /*4c20*/  IMAD.MOV.U32 R80, RZ, RZ, RZ ;  /* 0x000000ffff507224 */ /* 0x000fe200078e00ff */
[----:B------:R-:W-:Y:S02]  /*4c30*/  LOP3.LUT R54, R43, 0x1, RZ, 0xc0, !PT ;  /* 0x000000012b367812 */ /* 0x000fe400078ec0ff */
[----:B------:R-:W-:Y:S02]  /*4c40*/  SHF.L.U64.HI R42, R51, 0x19, RZ ;  /* 0x00000019332a7819 */ /* 0x000fe400000102ff */
[----:B------:R-:W-:Y:S01]  /*4c50*/  SHF.L.U64.HI R79, R77, 0x18, RZ ;  /* 0x000000184d4f7819 */ /* 0x000fe200000102ff */
[----:B------:R-:W-:Y:S01]  /*4c60*/  IMAD.SHL.U32 R76, R54, 0x100000, RZ ;  /* 0x00100000364c7824 */ /* 0x000fe200078e00ff */
[----:B-1----:R-:W-:-:S02]  /*4c70*/  IADD3 R44, PT, PT, -R44, 0x40, RZ ;  /* 0x000000402c2c7810 */ /* 0x002fc40007ffe1ff */
[----:B------:R-:W-:Y:S02]  /*4c80*/  LOP3.LUT R79, R79, R42, R78, 0xfe, !PT ;  /* 0x0000002a4f4f7212 */ /* 0x000fe400078efe4e */
[----:B------:R-:W1:Y:S01]  /*4c90*/  LDC.64 R42, c[0x3][0x260] ;  /* 0x00c09800ff2a7b82 */ /* 0x000e620000000a00 */
[----:B------:R-:W-:Y:S02]  /*4ca0*/  IADD3 R45, PT, PT, -R45, 0x40, RZ ;  /* 0x000000402d2d7810 */ /* 0x000fe40007ffe1ff */
[----:B------:R-:W-:Y:S02]  /*4cb0*/  LOP3.LUT R76, R76, 0xffefffff, R55, 0xf8, !PT ;  /* 0xffefffff4c4c7812 */ /* 0x000fe400078ef837 */
[----:B------:R-:W-:Y:S02]  /*4cc0*/  SHF.R.U64 R44, R46, R44, R47 ;  /* 0x0000002c2e2c7219 */ /* 0x000fe4000000122f */
[----:B------:R-:W-:Y:S02]  /*4cd0*/  SHF.L.U64.HI R55, R50, 0x17, RZ ;  /* 0x0000001732377819 */ /* 0x000fe400000102ff */
[----:B------:R-:W-:-:S02]  /*4ce0*/  SHF.L.U64.HI R78, R52, 0x16, RZ ;  /* 0x00000016344e7819 */ /* 0x000fc400000102ff */
[----:B------:R-:W-:Y:S02]  /*4cf0*/  SHF.R.U64 R45, R46, R45, R47 ;  /* 0x0000002d2e2d7219 */ /* 0x000fe4000000122f */
[----:B------:R-:W-:Y:S02]  /*4d00*/  LOP3.LUT R78, R78, R55, R79, 0xfe, !PT ;  /* 0x000000374e4e7212 */ /* 0x000fe400078efe4f */
[----:B------:R-:W-:Y:S02]  /*4d10*/  LOP3.LUT R51, R44, 0x1, RZ, 0xc0, !PT ;  /* 0x000000012c337812 */ /* 0x000fe400078ec0ff */
[----:B------:R-:W-:Y:S02]  /*4d20*/  LOP3.LUT R55, R45, 0x1, RZ, 0xc0, !PT ;  /* 0x000000012d377812 */ /* 0x000fe400078ec0ff */
[----:B0-----:R-:W-:Y:S01]  /*4d30*/  IADD3 R48, PT, PT, -R48, 0x40, RZ ;  /* 0x0000004030307810 */ /* 0x001fe20007ffe1ff */
[----:B------:R-:W0:Y:S01]  /*4d40*/  LDC.64 R44, c[0x3][0x268] ;  /* 0x00c09a00ff2c7b82 */ /* 0x000e220000000a00 */
[----:B------:R-:W-:Y:S01]  /*4d50*/  IMAD.SHL.U32 R77, R51, 0x80000, RZ ;  /* 0x00080000334d7824 */ /* 0x000fe200078e00ff */
[----:B------:R-:W-:Y:S01]  /*4d60*/  SHF.L.U64.HI R52, R54, 0x14, RZ ;  /* 0x0000001436347819 */ /* 0x000fe200000102ff */
[----:B------:R-:W-:Y:S01]  /*4d70*/  IMAD.SHL.U32 R50, R55, 0x40000, RZ ;  /* 0x0004000037327824 */ /* 0x000fe200078e00ff */
[----:B------:R-:W-:-:S02]  /*4d80*/  SHF.R.U64 R48, R46, R48, R47 ;  /* 0x000000302e307219 */ /* 0x000fc4000000122f */
[----:B------:R-:W-:Y:S02]  /*4d90*/  SHF.L.U64.HI R53, R53, 0x15, RZ ;  /* 0x0000001535357819 */ /* 0x000fe400000102ff */
[----:B------:R-:W-:Y:S02]  /*4da0*/  LOP3.LUT R54, R48, 0x1, RZ, 0xc0, !PT ;  /* 0x0000000130367812 */ /* 0x000fe400078ec0ff */
[----:B------:R-:W-:Y:S02]  /*4db0*/  IADD3 R49, PT, PT, -R49, 0x40, RZ ;  /* 0x0000004031317810 */ /* 0x000fe40007ffe1ff */
[----:B------:R-:W-:Y:S02]  /*4dc0*/  LOP3.LUT R77, R77, 0xfff7ffff, R76, 0xf8, !PT ;  /* 0xfff7ffff4d4d7812 */ /* 0x000fe400078ef84c */
[----:B------:R-:W-:Y:S01]  /*4dd0*/  LOP3.LUT R52, R52, R53, R78, 0xfe, !PT ;  /* 0x0000003534347212 */ /* 0x000fe200078efe4e */
[----:B------:R-:W-:Y:S01]  /*4de0*/  IMAD.SHL.U32 R53, R54, 0x20000, RZ ;  /* 0x0002000036357824 */ /* 0x000fe200078e00ff */
[----:B------:R-:W-:-:S02]  /*4df0*/  SHF.R.U64 R49, R46, R49, R47 ;  /* 0x000000312e317219 */ /* 0x000fc4000000122f */
[----:B------:R-:W-:Y:S02]  /*4e00*/  LOP3.LUT R50, R50, 0xfffbffff, R77, 0xf8, !PT ;  /* 0xfffbffff32327812 */ /* 0x000fe400078ef84d */
[----:B------:R-:W-:Y:S02]  /*4e10*/  SHF.L.U64.HI R48, R51, 0x13, RZ ;  /* 0x0000001333307819 */ /* 0x000fe400000102ff */
[----:B------:R-:W-:Y:S02]  /*4e20*/  SHF.L.U64.HI R55, R55, 0x12, RZ ;  /* 0x0000001237377819 */ /* 0x000fe400000102ff */
[----:B-1----:R-:W-:Y:S02]  /*4e30*/  IADD3 R42, PT, PT, -R42, 0x40, RZ ;  /* 0x000000402a2a7810 */ /* 0x002fe40007ffe1ff */
[----:B------:R-:W-:Y:S02]  /*4e40*/  LOP3.LUT R51, R49, 0x1, RZ, 0xc0, !PT ;  /* 0x0000000131337812 */ /* 0x000fe400078ec0ff */
[----:B------:R-:W-:-:S02]  /*4e50*/  LOP3.LUT R55, R55, R48, R52, 0xfe, !PT ;  /* 0x0000003037377212 */ /* 0x000fc400078efe34 */
[----:B------:R-:W-:Y:S01]  /*4e60*/  LOP3.LUT R53, R53, 0xfffdffff, R50, 0xf8, !PT ;  /* 0xfffdffff35357812 */ /* 0x000fe200078ef832 */
[----:B------:R-:W-:Y:S01]  /*4e70*/  IMAD.U32 R52, R51, 0x10000, RZ ;  /* 0x0001000033347824 */ /* 0x000fe200078e00ff */
[----:B------:R-:W-:Y:S02]  /*4e80*/  SHF.R.U64 R50, R46, R42, R47 ;  /* 0x0000002a2e327219 */ /* 0x000fe4000000122f */
[----:B------:R-:W-:Y:S02]  /*4e90*/  IADD3 R48, PT, PT, -R43, 0x40, RZ ;  /* 0x000000402b307810 */ /* 0x000fe40007ffe1ff */
[----:B------:R-:W1:Y:S01]  /*4ea0*/  LDC.64 R42, c[0x3][0x270] ;  /* 0x00c09c00ff2a7b82 */ /* 0x000e620000000a00 */
[----:B------:R-:W-:Y:S02]  /*4eb0*/  SHF.L.U64.HI R54, R54, 0x11, RZ ;  /* 0x0000001136367819 */ /* 0x000fe400000102ff */
[----:B------:R-:W-:Y:S02]  /*4ec0*/  SHF.L.U64.HI R51, R51, 0x10, RZ ;  /* 0x0000001033337819 */ /* 0x000fe400000102ff */
[----:B------:R-:W-:-:S02]  /*4ed0*/  LOP3.LUT R50, R50, 0x1, RZ, 0xc0, !PT ;  /* 0x0000000132327812 */ /* 0x000fc400078ec0ff */
[----:B------:R-:W-:Y:S02]  /*4ee0*/  SHF.R.U64 R48, R46, R48, R47 ;  /* 0x000000302e307219 */ /* 0x000fe4000000122f */
[----:B0-----:R-:W-:Y:S01]  /*4ef0*/  IADD3 R44, PT, PT, -R44, 0x40, RZ ;  /* 0x000000402c2c7810 */ /* 0x001fe20007ffe1ff */
[----:B------:R-:W-:Y:S01]  /*4f00*/  IMAD.SHL.U32 R49, R50, 0x8000, RZ ;  /* 0x0000800032317824 */ /* 0x000fe200078e00ff */
[----:B------:R-:W-:Y:S02]  /*4f10*/  LOP3.LUT R51, R51, R54, R55, 0xfe, !PT ;  /* 0x0000003633337212 */ /* 0x000fe400078efe37 */
[----:B------:R-:W-:Y:S02]  /*4f20*/  LOP3.LUT R55, R48, 0x1, RZ, 0xc0, !PT ;  /* 0x0000000130377812 */ /* 0x000fe400078ec0ff */
[----:B------:R-:W-:Y:S02]  /*4f30*/  LOP3.LUT R52, R52, 0xfffeffff, R53, 0xf8, !PT ;  /* 0xfffeffff34347812 */ /* 0x000fe400078ef835 */
[----:B------:R-:W-:Y:S01]  /*4f40*/  SHF.R.U64 R44, R46, R44, R47 ;  /* 0x0000002c2e2c7219 */ /* 0x000fe2000000122f */
[----:B------:R-:W-:Y:S01]  /*4f50*/  IMAD.SHL.U32 R48, R55, 0x4000, RZ ;  /* 0x0000400037307824 */ /* 0x000fe200078e00ff */
[----:B------:R-:W-:-:S02]  /*4f60*/  LOP3.LUT R49, R49, 0xffff7fff, R52, 0xf8, !PT ;  /* 0xffff7fff31317812 */ /* 0x000fc400078ef834 */
[----:B------:R-:W-:Y:S02]  /*4f70*/  SHF.L.U64.HI R50, R50, 0xf, RZ ;  /* 0x0000000f32327819 */ /* 0x000fe400000102ff */
[----:B------:R-:W-:Y:S02]  /*4f80*/  SHF.L.U64.HI R55, R55, 0xe, RZ ;  /* 0x0000000e37377819 */ /* 0x000fe400000102ff */
[----:B------:R-:W-:Y:S02]  /*4f90*/  LOP3.LUT R76, R44, 0x1, RZ, 0xc0, !PT ;  /* 0x000000012c4c7812 */ /* 0x000fe400078ec0ff */
[----:B------:R-:W-:Y:S02]  /*4fa0*/  IADD3 R45, PT, PT, -R45, 0x40, RZ ;  /* 0x000000402d2d7810 */ /* 0x000fe40007ffe1ff */
[----:B------:R-:W-:Y:S01]  /*4fb0*/  LOP3.LUT R55, R55, R50, R51, 0xfe, !PT ;  /* 0x0000003237377212 */ /* 0x000fe200078efe33 */
[----:B------:R-:W-:Y:S01]  /*4fc0*/  IMAD.SHL.U32 R51, R76, 0x2000, RZ ;  /* 0x000020004c337824 */ /* 0x000fe200078e00ff */
[----:B------:R-:W-:-:S02]  /*4fd0*/  SHF.R.U64 R45, R46, R45, R47 ;  /* 0x0000002d2e2d7219 */ /* 0x000fc4000000122f */
[----:B------:R-:W-:Y:S02]  /*4fe0*/  LOP3.LUT R44, R48, 0xffffbfff, R49, 0xf8, !PT ;  /* 0xffffbfff302c7812 */ /* 0x000fe400078ef831 */
[----:B------:R-:W0:Y:S01]  /*4ff0*/  LDC.64 R48, c[0x3][0x278] ;  /* 0x00c09e00ff307b82 */ /* 0x000e220000000a00 */
[----:B------:R-:W-:Y:S02]  /*5000*/  LOP3.LUT R53, R45, 0x1, RZ, 0xc0, !PT ;  /* 0x000000012d357812 */ /* 0x000fe400078ec0ff */
[----:B------:R-:W-:Y:S02]  /*5010*/  LOP3.LUT R51, R51, 0xffffdfff, R44, 0xf8, !PT ;  /* 0xffffdfff33337812 */ /* 0x000fe400078ef82c */
[----:B-1----:R-:W-:Y:S01]  /*5020*/  IADD3 R42, PT, PT, -R42, 0x40, RZ ;  /* 0x000000402a2a7810 */ /* 0x002fe20007ffe1ff */
[----:B------:R-:W-:Y:S01]  /*5030*/  IMAD.SHL.U32 R54, R53, 0x1000, RZ ;  /* 0x0000100035367824 */ /* 0x000fe200078e00ff */
[----:B------:R-:W-:Y:S01]  /*5040*/  IADD3 R50, PT, PT, -R43, 0x40, RZ ;  /* 0x000000402b327810 */ /* 0x000fe20007ffe1ff */
[----:B------:R-:W1:Y:S01]  /*5050*/  LDC.64 R44, c[0x3][0x280] ;  /* 0x00c0a000ff2c7b82 */ /* 0x000e620000000a00 */
[----:B------:R-:W-:-:S02]  /*5060*/  SHF.R.U64 R52, R46, R42, R47 ;  /* 0x0000002a2e347219 */ /* 0x000fc4000000122f */
[----:B------:R-:W-:Y:S02]  /*5070*/  SHF.R.U64 R50, R46, R50, R47 ;  /* 0x000000322e327219 */ /* 0x000fe4000000122f */
[----:B------:R-:W-:Y:S02]  /*5080*/  LOP3.LUT R52, R52, 0x1, RZ, 0xc0, !PT ;  /* 0x0000000134347812 */ /* 0x000fe400078ec0ff */
[----:B------:R-:W-:Y:S01]  /*5090*/  LOP3.LUT R77, R50, 0x1, RZ, 0xc0, !PT ;  /* 0x00000001324d7812 */ /* 0x000fe200078ec0ff */
[----:B------:R-:W3:Y:S01]  /*50a0*/  LDC.64 R42, c[0x3][0x288] ;  /* 0x00c0a200ff2a7b82 */ /* 0x000ee20000000a00 */
[----:B------:R-:W-:Y:S02]  /*50b0*/  SHF.L.U64.HI R76, R76, 0xd, RZ ;  /* 0x0000000d4c4c7819 */ /* 0x000fe400000102ff */
[----:B------:R-:W-:Y:S01]  /*50c0*/  SHF.L.U64.HI R53, R53, 0xc, RZ ;  /* 0x0000000c35357819 */ /* 0x000fe200000102ff */
[----:B------:R-:W-:Y:S01]  /*50d0*/  IMAD.SHL.U32 R50, R77, 0x400, RZ ;  /* 0x000004004d327824 */ /* 0x000fe200078e00ff */
[----:B------:R-:W-:Y:S01]  /*50e0*/  LOP3.LUT R54, R54, 0xffffefff, R51, 0xf8, !PT ;  /* 0xffffefff36367812 */ /* 0x000fe200078ef833 */
[----:B------:R-:W-:Y:S01]  /*50f0*/  IMAD.SHL.U32 R51, R52, 0x800, RZ ;  /* 0x0000080034337824 */ /* 0x000fe200078e00ff */
[----:B------:R-:W-:-:S02]  /*5100*/  LOP3.LUT R53, R53, R76, R55, 0xfe, !PT ;  /* 0x0000004c35357212 */ /* 0x000fc400078efe37 */
[----:B------:R-:W-:Y:S02]  /*5110*/  SHF.L.U64.HI R52, R52, 0xb, RZ ;  /* 0x0000000b34347819 */ /* 0x000fe400000102ff */
[----:B------:R-:W-:Y:S02]  /*5120*/  SHF.L.U64.HI R77, R77, 0xa, RZ ;  /* 0x0000000a4d4d7819 */ /* 0x000fe400000102ff */
[----:B------:R-:W-:Y:S02]  /*5130*/  LOP3.LUT R51, R51, 0xfffff7ff, R54, 0xf8, !PT ;  /* 0xfffff7ff33337812 */ /* 0x000fe400078ef836 */
[----:B------:R-:W-:Y:S02]  /*5140*/  LOP3.LUT R77, R77, R52, R53, 0xfe, !PT ;  /* 0x000000344d4d7212 */ /* 0x000fe400078efe35 */
[----:B0-----:R-:W-:Y:S02]  /*5150*/  IADD3 R52, PT, PT, -R48, 0x40, RZ ;  /* 0x0000004030347810 */ /* 0x001fe40007ffe1ff */
[----:B------:R-:W-:-:S02]  /*5160*/  IADD3 R53, PT, PT, -R49, 0x40, RZ ;  /* 0x0000004031357810 */ /* 0x000fc40007ffe1ff */
[----:B------:R-:W0:Y:S01]  /*5170*/  LDC.64 R48, c[0x3][0x290] ;  /* 0x00c0a400ff307b82 */ /* 0x000e220000000a00 */
[----:B------:R-:W-:Y:S02]  /*5180*/  LOP3.LUT R50, R50, 0xfffffbff, R51, 0xf8, !PT ;  /* 0xfffffbff32327812 */ /* 0x000fe400078ef833 */
[--C-:B------:R-:W-:Y:S02]  /*5190*/  SHF.R.U64 R55, R46, R52, R47.reuse ;  /* 0x000000342e377219 */ /* 0x100fe4000000122f */
[----:B-1----:R-:W-:Y:S02]  /*51a0*/  IADD3 R51, PT, PT, -R44, 0x40, RZ ;  /* 0x000000402c337810 */ /* 0x002fe40007ffe1ff */
[----:B------:R-:W-:Y:S02]  /*51b0*/  IADD3 R52, PT, PT, -R45, 0x40, RZ ;  /* 0x000000402d347810 */ /* 0x000fe40007ffe1ff */
[----:B------:R-:W1:Y:S01]  /*51c0*/  LDC.64 R44, c[0x3][0x298] ;  /* 0x00c0a600ff2c7b82 */ /* 0x000e620000000a00 */
[----:B------:R-:W-:-:S02]  /*51d0*/  SHF.R.U64 R53, R46, R53, R47 ;  /* 0x000000352e357219 */ /* 0x000fc4000000122f */
[----:B------:R-:W-:Y:S02]  /*51e0*/  LOP3.LUT R55, R55, 0x1, RZ, 0xc0, !PT ;  /* 0x0000000137377812 */ /* 0x000fe400078ec0ff */
[----:B------:R-:W-:Y:S02]  /*51f0*/  LOP3.LUT R54, R53, 0x1, RZ, 0xc0, !PT ;  /* 0x0000000135367812 */ /* 0x000fe400078ec0ff */
[----:B------:R-:W-:Y:S02]  /*5200*/  SHF.R.U64 R78, R46, R51, R47 ;  /* 0x000000332e4e7219 */ /* 0x000fe4000000122f */
[----:B---3--:R-:W-:Y:S02]  /*5210*/  IADD3 R51, PT, PT, -R42, 0x40, RZ ;  /* 0x000000402a337810 */ /* 0x008fe40007ffe1ff */
[C---:B------:R-:W-:Y:S01]  /*5220*/  SHF.L.U64.HI R76, R55.reuse, 0x9, RZ ;  /* 0x00000009374c7819 */ /* 0x040fe200000102ff */
[----:B------:R-:W-:Y:S01]  /*5230*/  IMAD.SHL.U32 R55, R55, 0x200, RZ ;  /* 0x0000020037377824 */ /* 0x000fe200078e00ff */
[----:B------:R-:W-:-:S02]  /*5240*/  SHF.L.U64.HI R53, R54, 0x8, RZ ;  /* 0x0000000836357819 */ /* 0x000fc400000102ff */
[----:B------:R-:W-:Y:S02]  /*5250*/  LOP3.LUT R42, R78, 0x1, RZ, 0xc0, !PT ;  /* 0x000000014e2a7812 */ /* 0x000fe400078ec0ff */
[C-C-:B------:R-:W-:Y:S02]  /*5260*/  SHF.R.U64 R78, R46.reuse, R52, R47.reuse ;  /* 0x000000342e4e7219 */ /* 0x140fe4000000122f */
[----:B------:R-:W-:Y:S02]  /*5270*/  SHF.R.U64 R52, R46, R51, R47 ;  /* 0x000000332e347219 */ /* 0x000fe4000000122f */
[----:B------:R-:W-:Y:S02]  /*5280*/  LOP3.LUT R53, R53, R76, R77, 0xfe, !PT ;  /* 0x0000004c35357212 */ /* 0x000fe400078efe4d */
[----:B------:R-:W-:Y:S02]  /*5290*/  SHF.L.U64.HI R76, R42, 0x7, RZ ;  /* 0x000000072a4c7819 */ /* 0x000fe400000102ff */
[----:B------:R-:W-:-:S02]  /*52a0*/  LOP3.LUT R51, R78, 0x1, RZ, 0xc0, !PT ;  /* 0x000000014e337812 */ /* 0x000fc400078ec0ff */
[----:B------:R-:W-:Y:S02]  /*52b0*/  LOP3.LUT R52, R52, 0x1, RZ, 0xc0, !PT ;  /* 0x0000000134347812 */ /* 0x000fe400078ec0ff */
[----:B------:R-:W-:Y:S02]  /*52c0*/  IADD3 R43, PT, PT, -R43, 0x40, RZ ;  /* 0x000000402b2b7810 */ /* 0x000fe40007ffe1ff */
[----:B------:R-:W-:Y:S02]  /*52d0*/  LOP3.LUT R53, R76, R53, RZ, 0xfc, !PT ;  /* 0x000000354c357212 */ /* 0x000fe400078efcff */
[----:B0-----:R-:W-:Y:S02]  /*52e0*/  IADD3 R48, PT, PT, -R48, 0x40, RZ ;  /* 0x0000004030307810 */ /* 0x001fe40007ffe1ff */
[----:B------:R-:W-:Y:S02]  /*52f0*/  SHF.L.U64.HI R76, R51, 0x6, RZ ;  /* 0x00000006334c7819 */ /* 0x000fe400000102ff */
[C---:B------:R-:W-:Y:S01]  /*5300*/  SHF.L.U64.HI R78, R52.reuse, 0x5, RZ ;  /* 0x00000005344e7819 */ /* 0x040fe200000102ff */
[----:B------:R-:W-:Y:S01]  /*5310*/  IMAD.SHL.U32 R52, R52, 0x20, RZ ;  /* 0x0000002034347824 */ /* 0x000fe200078e00ff */
[----:B------:R-:W-:-:S02]  /*5320*/  IADD3 R49, PT, PT, -R49, 0x40, RZ ;  /* 0x0000004031317810 */ /* 0x000fc40007ffe1ff */
[C-C-:B------:R-:W-:Y:S02]  /*5330*/  SHF.R.U64 R43, R46.reuse, R43, R47.reuse ;  /* 0x0000002b2e2b7219 */ /* 0x140fe4000000122f */
[----:B------:R-:W-:Y:S02]  /*5340*/  SHF.R.U64 R48, R46, R48, R47 ;  /* 0x000000302e307219 */ /* 0x000fe4000000122f */
[----:B-1----:R-:W-:Y:S02]  /*5350*/  IADD3 R44, PT, PT, -R44, 0x40, RZ ;  /* 0x000000402c2c7810 */ /* 0x002fe40007ffe1ff */
[----:B------:R-:W-:Y:S02]  /*5360*/  LOP3.LUT R78, R78, R76, R53, 0xfe, !PT ;  /* 0x0000004c4e4e7212 */ /* 0x000fe400078efe35 */
[----:B------:R-:W-:Y:S02]  /*5370*/  SHF.R.U64 R76, R46, R49, R47 ;  /* 0x000000312e4c7219 */ /* 0x000fe4000000122f */
[----:B------:R-:W-:-:S02]  /*5380*/  LOP3.LUT R49, R43, 0x1, RZ, 0xc0, !PT ;  /* 0x000000012b317812 */ /* 0x000fc400078ec0ff */
[----:B------:R-:W-:Y:S02]  /*5390*/  LOP3.LUT R48, R48, 0x1, RZ, 0xc0, !PT ;  /* 0x0000000130307812 */ /* 0x000fe400078ec0ff */
[----:B------:R-:W-:Y:S02]  /*53a0*/  SHF.R.U64 R43, R46, R44, R47 ;  /* 0x0000002c2e2b7219 */ /* 0x000fe4000000122f */
[----:B------:R-:W-:Y:S01]  /*53b0*/  LOP3.LUT R55, R55, 0xfffffdff, R50, 0xf8, !PT ;  /* 0xfffffdff37377812 */ /* 0x000fe200078ef832 */
[----:B------:R-:W-:Y:S01]  /*53c0*/  IMAD.SHL.U32 R50, R54, 0x100, RZ ;  /* 0x0000010036327824 */ /* 0x000fe200078e00ff */
[----:B------:R-:W-:Y:S02]  /*53d0*/  SHF.L.U64.HI R77, R49, 0x4, RZ ;  /* 0x00000004314d7819 */ /* 0x000fe400000102ff */
[----:B------:R-:W-:Y:S02]  /*53e0*/  SHF.L.U64.HI R54, R48, 0x3, RZ ;  /* 0x0000000330367819 */ /* 0x000fe400000102ff */
[----:B------:R-:W-:-:S02]  /*53f0*/  LOP3.LUT R44, R76, 0x1, RZ, 0xc0, !PT ;  /* 0x000000014c2c7812 */ /* 0x000fc400078ec0ff */
[----:B------:R-:W-:Y:S02]  /*5400*/  LOP3.LUT R43, R43, 0x1, RZ, 0xc0, !PT ;  /* 0x000000012b2b7812 */ /* 0x000fe400078ec0ff */
[----:B------:R-:W-:Y:S02]  /*5410*/  LOP3.LUT R50, R50, 0xfffffeff, R55, 0xf8, !PT ;  /* 0xfffffeff32327812 */ /* 0x000fe400078ef837 */
[----:B------:R-:W-:Y:S01]  /*5420*/  LOP3.LUT R54, R54, R77, R78, 0xfe, !PT ;  /* 0x0000004d36367212 */ /* 0x000fe200078efe4e */
[----:B------:R-:W-:Y:S01]  /*5430*/  IMAD.SHL.U32 R77, R42, 0x80, RZ ;  /* 0x000000802a4d7824 */ /* 0x000fe200078e00ff */
[C---:B------:R-:W-:Y:S01]  /*5440*/  SHF.L.U64.HI R55, R44.reuse, 0x2, RZ ;  /* 0x000000022c377819 */ /* 0x040fe200000102ff */
[----:B------:R-:W-:Y:S01]  /*5450*/  IMAD.SHL.U32 R44, R44, 0x4, RZ ;  /* 0x000000042c2c7824 */ /* 0x000fe200078e00ff */
[----:B------:R-:W-:Y:S01]  /*5460*/  SHF.L.U64.HI R76, R43, 0x1, RZ ;  /* 0x000000012b4c7819 */ /* 0x000fe200000102ff */
[----:B------:R-:W-:Y:S01]  /*5470*/  IMAD.MOV.U32 R78, RZ, RZ, RZ ;  /* 0x000000ffff4e7224 */ /* 0x000fe200078e00ff */
[----:B------:R-:W-:-:S02]  /*5480*/  LOP3.LUT R53, R53, 0x80000000, RZ, 0xc0, !PT ;  /* 0x8000000035357812 */ /* 0x000fc400078ec0ff */
[----:B------:R-:W-:Y:S01]  /*5490*/  LOP3.LUT R76, R76, R55, R54, 0xfe, !PT ;  /* 0x000000374c4c7212 */ /* 0x000fe200078efe36 */
[----:B------:R-:W-:Y:S01]  /*54a0*/  IMAD.SHL.U32 R55, R51, 0x40, RZ ;  /* 0x0000004033377824 */ /* 0x000fe200078e00ff */
[----:B------:R-:W-:Y:S02]  /*54b0*/  LOP3.LUT R42, R77, 0xffffff7f, R50, 0xf8, !PT ;  /* 0xffffff7f4d2a7812 */ /* 0x000fe400078ef832 */
[----:B------:R-:W-:Y:S02]  /*54c0*/  LOP3.LUT R51, R53, 0x7e000000, R76, 0xf8, !PT ;  /* 0x7e00000035337812 */ /* 0x000fe400078ef84c */
[----:B------:R-:W-:Y:S01]  /*54d0*/  LOP3.LUT R53, R55, 0xffffffbf, R42, 0xf8, !PT ;  /* 0xffffffbf37357812 */ /* 0x000fe200078ef82a */
[----:B------:R-:W-:Y:S01]  /*54e0*/  IMAD.SHL.U32 R42, R49, 0x10, RZ ;  /* 0x00000010312a7824 */ /* 0x000fe200078e00ff */
[----:B------:R-:W-:Y:S01]  /*54f0*/  LOP3.LUT R49, R51, 0x1000000, R76, 0xf8, !PT ;  /* 0x0100000033317812 */ /* 0x000fe200078ef84c */
[----:B------:R-:W-:Y:S01]  /*5500*/  IMAD.SHL.U32 R51, R48, 0x8, RZ ;  /* 0x0000000830337824 */ /* 0x000fe200078e00ff */
[----:B------:R-:W-:-:S02]  /*5510*/  LOP3.LUT R53, R52, 0xffffffdf, R53, 0xf8, !PT ;  /* 0xffffffdf34357812 */ /* 0x000fc400078ef835 */
[--C-:B------:R-:W-:Y:S02]  /*5520*/  LOP3.LUT R49, R49, 0xfe0000, R76.reuse, 0xf8, !PT ;  /* 0x00fe000031317812 */ /* 0x100fe400078ef84c */
[----:B------:R-:W-:Y:S02]  /*5530*/  LOP3.LUT R42, R42, 0xffffffef, R53, 0xf8, !PT ;  /* 0xffffffef2a2a7812 */ /* 0x000fe400078ef835 */
[----:B------:R-:W-:Y:S02]  /*5540*/  LOP3.LUT R49, R49, 0x10000, R76, 0xf8, !PT ;  /* 0x0001000031317812 */ /* 0x000fe400078ef84c */
[----:B------:R-:W-:Y:S02]  /*5550*/  IADD3 R45, PT, PT, -R45, 0x40, RZ ;  /* 0x000000402d2d7810 */ /* 0x000fe40007ffe1ff */
[----:B------:R-:W-:Y:S01]  /*5560*/  LOP3.LUT R51, R51, 0xfffffff7, R42, 0xf8, !PT ;  /* 0xfffffff733337812 */ /* 0x000fe200078ef82a */
[----:B------:R-:W-:Y:S01]  /*5570*/  IMAD.SHL.U32 R42, R43, 0x2, RZ ;  /* 0x000000022b2a7824 */ /* 0x000fe200078e00ff */
[----:B------:R-:W-:-:S02]  /*5580*/  LOP3.LUT R49, R49, 0xfe00, R76, 0xf8, !PT ;  /* 0x0000fe0031317812 */ /* 0x000fc400078ef84c */
[----:B------:R-:W-:Y:S02]  /*5590*/  SHF.R.U64 R45, R46, R45, R47 ;  /* 0x0000002d2e2d7219 */ /* 0x000fe4000000122f */
[----:B------:R-:W-:Y:S02]  /*55a0*/  LOP3.LUT R47, R44, 0xfffffffb, R51, 0xf8, !PT ;  /* 0xfffffffb2c2f7812 */ /* 0x000fe400078ef833 */
[--C-:B------:R-:W-:Y:S02]  /*55b0*/  LOP3.LUT R43, R49, 0x100, R76.reuse, 0xf8, !PT ;  /* 0x00000100312b7812 */ /* 0x100fe400078ef84c */
[----:B------:R-:W-:Y:S02]  /*55c0*/  LOP3.LUT R79, R45, 0x1, RZ, 0xc0, !PT ;  /* 0x000000012d4f7812 */ /* 0x000fe400078ec0ff */
[----:B------:R-:W-:Y:S02]  /*55d0*/  LOP3.LUT R42, R42, 0xfffffffd, R47, 0xf8, !PT ;  /* 0xfffffffd2a2a7812 */ /* 0x000fe400078ef82f */
[----:B------:R-:W-:-:S02]  /*55e0*/  LOP3.LUT R43, R43, 0xfe, R76, 0xf8, !PT ;  /* 0x000000fe2b2b7812 */ /* 0x000fc400078ef84c */
[----:B------:R-:W-:Y:S02]  /*55f0*/  LOP3.LUT R79, R79, 0xfffffffe, R42, 0xf8, !PT ;  /* 0xfffffffe4f4f7812 */ /* 0x000fe400078ef82a */
[----:B------:R-:W-:-:S07]  /*5600*/  LOP3.LUT R76, R43, 0x1, R76, 0xf8, !PT ;  /* 0x000000012b4c7812 */ /* 0x000fce00078ef84c */
.L_x_15:
[C---:B------:R-:W-:Y:S02]  /*5610*/  VIADD R42, R82.reuse, 0xffffffff ;  /* 0xffffffff522a7836 */ /* 0x040fe40000000000 */
[----:B------:R-:W-:Y:S02]  /*5620*/  IMAD R77, R82, 0x8, R1 ;  /* 0x00000008524d7824 */ /* 0x000fe400078e0201 */
[----:B------:R-:W-:Y:S02]  /*5630*/  IMAD R42, R42, 0x8, R71 ;  /* 0x000000082a2a7824 */ /* 0x000fe400078e0247 */
[----:B------:R-:W-:-:S05]  /*5640*/  IMAD.MOV.U32 R81, RZ, RZ, R79 ;  /* 0x000000ffff517224 */ /* 0x000fca00078e004f */
[----:B------:R0:W-:Y:S04]  /*5650*/  STL.64 [R77], R80 ;  /* 0x000000504d007387 */ /* 0x0001e80000100a00 */
[----:B------:R-:W3:Y:S01]  /*5660*/  LDL.64 R42, [R42] ;  /* 0x000000002a2a7983 */ /* 0x000ee20000100a00 */
[C-C-:B------:R-:W-:Y:S02]  /*5670*/  SHF.R.U64 R44, R80.reuse, UR63, R79.reuse ;  /* 0x0000003f502c7c19 */ /* 0x140fe4000800124f */
[C-C-:B------:R-:W-:Y:S02]  /*5680*/  SHF.R.U64 R45, R80.reuse, UR60, R79.reuse ;  /* 0x0000003c502d7c19 */ /* 0x140fe4000800124f */
[--C-:B------:R-:W-:Y:S01]  /*5690*/  SHF.R.U64 R46, R80, UR61, R79.reuse ;  /* 0x0000003d502e7c19 */ /* 0x100fe2000800124f */
[----:B------:R-:W-:Y:S01]  /*56a0*/  IMAD.U32 R44, R44, -0x80000000, RZ ;  /* 0x800000002c2c7824 */ /* 0x000fe200078e00ff */
[C-C-:B------:R-:W-:Y:S01]  /*56b0*/  SHF.R.U64 R47, R80.reuse, UR62, R79.reuse ;  /* 0x0000003e502f7c19 */ /* 0x140fe2000800124f */
[----:B------:R-:W-:Y:S01]  /*56c0*/  IMAD.SHL.U32 R45, R45, 0x40000000, RZ ;  /* 0x400000002d2d7824 */ /* 0x000fe200078e00ff */
[--C-:B------:R-:W-:Y:S01]  /*56d0*/  SHF.R.U64 R48, R80, UR21, R79.reuse ;  /* 0x0000001550307c19 */ /* 0x100fe2000800124f */
[----:B------:R-:W-:Y:S01]  /*56e0*/  IMAD.SHL.U32 R46, R46, 0x20000000, RZ ;  /* 0x200000002e2e7824 */ /* 0x000fe200078e00ff */
[----:B------:R-:W-:Y:S01]  /*56f0*/  SHF.R.U64 R49, R80, UR18, R79 ;  /* 0x0000001250317c19 */ /* 0x000fe2000800124f */
[----:B------:R-:W-:Y:S01]  /*5700*/  IMAD.SHL.U32 R47, R47, 0x10000000, RZ ;  /* 0x100000002f2f7824 */ /* 0x000fe200078e00ff */
        /* <DEDUP_REMOVED lines=8> */
[C-C-:B------:R-:W-:Y:S01]  /*5790*/  SHF.R.U64 R46, R80.reuse, UR66, R79.reuse ;  /* 0x00000042502e7c19 */ /* 0x140fe2000800124f */
[----:B------:R-:W-:Y:S01]  /*57a0*/  IMAD.SHL.U32 R45, R45, 0x4000000, RZ ;  /* 0x040000002d2d7824 */ /* 0x000fe200078e00ff */
[----:B------:R-:W-:Y:S02]  /*57b0*/  LOP3.LUT R44, R47, 0x8000000, R44, 0xf8, !PT ;  /* 0x080000002f2c7812 */ /* 0x000fe400078ef82c */
[----:B------:R-:W-:Y:S01]  /*57c0*/  SHF.R.U64 R47, R80, UR16, R79 ;  /* 0x00000010502f7c19 */ /* 0x000fe2000800124f */
[----:B------:R-:W-:Y:S01]  /*57d0*/  IMAD.SHL.U32 R46, R46, 0x2000000, RZ ;  /* 0x020000002e2e7824 */ /* 0x000fe200078e00ff */
[----:B------:R-:W-:-:S02]  /*57e0*/  LOP3.LUT R45, R44, 0x4000000, R45, 0xf8, !PT ;  /* 0x040000002c2d7812 */ /* 0x000fc400078ef82d */
[C-C-:B------:R-:W-:Y:S01]  /*57f0*/  SHF.R.U64 R44, R80.reuse, UR67, R79.reuse ;  /* 0x00000043502c7c19 */ /* 0x140fe2000800124f */
[----:B------:R-:W-:Y:S01]  /*5800*/  IMAD.U32 R47, R47, -0x80000000, RZ ;  /* 0x800000002f2f7824 */ /* 0x000fe200078e00ff */
[----:B------:R-:W-:Y:S02]  /*5810*/  LOP3.LUT R45, R45, 0x2000000, R46, 0xf8, !PT ;  /* 0x020000002d2d7812 */ /* 0x000fe400078ef82e */
[--C-:B------:R-:W-:Y:S01]  /*5820*/  SHF.R.U64 R46, R80, UR68, R79.reuse ;  /* 0x00000044502e7c19 */ /* 0x100fe2000800124f */
[----:B------:R-:W-:Y:S01]  /*5830*/  IMAD.SHL.U32 R44, R44, 0x1000000, RZ ;  /* 0x010000002c2c7824 */ /* 0x000fe200078e00ff */
[----:B------:R-:W-:-:S03]  /*5840*/  SHF.R.U64 R51, R80, R9, R79 ;  /* 0x0000000950337219 */ /* 0x000fc6000000124f */
[----:B------:R-:W-:Y:S01]  /*5850*/  IMAD.SHL.U32 R46, R46, 0x800000, RZ ;  /* 0x008000002e2e7824 */ /* 0x000fe200078e00ff */
[----:B------:R-:W-:Y:S01]  /*5860*/  LOP3.LUT R45, R45, 0x1000000, R44, 0xf8, !PT ;  /* 0x010000002d2d7812 */ /* 0x000fe200078ef82c */
[----:B------:R-:W-:Y:S01]  /*5870*/  IMAD.U32 R51, R51, 0x10000, RZ ;  /* 0x0001000033337824 */ /* 0x000fe200078e00ff */
[C-C-:B------:R-:W-:Y:S02]  /*5880*/  SHF.R.U64 R44, R80.reuse, UR69, R79.reuse ;  /* 0x00000045502c7c19 */ /* 0x140fe4000800124f */
[----:B------:R-:W-:Y:S02]  /*5890*/  LOP3.LUT R45, R45, 0x800000, R46, 0xf8, !PT ;  /* 0x008000002d2d7812 */ /* 0x000fe400078ef82e */
[----:B------:R-:W-:Y:S01]  /*58a0*/  SHF.R.U64 R46, R80, UR70, R79 ;  /* 0x00000046502e7c19 */ /* 0x000fe2000800124f */
[----:B------:R-:W-:-:S04]  /*58b0*/  IMAD.SHL.U32 R44, R44, 0x400000, RZ ;  /* 0x004000002c2c7824 */ /* 0x000fc800078e00ff */
[----:B------:R-:W-:Y:S01]  /*58c0*/  IMAD.SHL.U32 R46, R46, 0x200000, RZ ;  /* 0x002000002e2e7824 */ /* 0x000fe200078e00ff */
[----:B------:R-:W-:Y:S02]  /*58d0*/  LOP3.LUT R45, R45, 0x400000, R44, 0xf8, !PT ;  /* 0x004000002d2d7812 */ /* 0x000fe400078ef82c */
        /* <DEDUP_REMOVED lines=15> */
[----:B------:R-:W-:-:S04]  /*59d0*/  IMAD.U32 R44, R44, 0x10000, RZ ;  /* 0x000100002c2c7824 */ /* 0x000fc800078e00ff */
[----:B------:R-:W-:Y:S01]  /*59e0*/  IMAD.SHL.U32 R46, R46, 0x8000, RZ ;  /* 0x000080002e2e7824 */ /* 0x000fe200078e00ff */
[----:B------:R-:W-:Y:S02]  /*59f0*/  LOP3.LUT R45, R45, 0x10000, R44, 0xf8, !PT ;  /* 0x000100002d2d7812 */ /* 0x000fe400078ef82c */
[C-C-:B------:R-:W-:Y:S02]  /*5a00*/  SHF.R.U64 R44, R80.reuse, UR17, R79.reuse ;  /* 0x00000011502c7c19 */ /* 0x140fe4000800124f */
[----:B------:R-:W-:Y:S02]  /*5a10*/  LOP3.LUT R45, R45, 0x8000, R46, 0xf8, !PT ;  /* 0x000080002d2d7812 */ /* 0x000fe400078ef82e */
[--C-:B------:R-:W-:Y:S01]  /*5a20*/  SHF.R.U64 R46, R80, UR22, R79.reuse ;  /* 0x00000016502e7c19 */ /* 0x100fe2000800124f */
[----:B------:R-:W-:Y:S01]  /*5a30*/  IMAD.SHL.U32 R44, R44, 0x40000000, RZ ;  /* 0x400000002c2c7824 */ /* 0x000fe200078e00ff */
[----:B------:R-:W-:Y:S02]  /*5a40*/  LOP3.LUT R45, R45, 0x4000, R48, 0xf8, !PT ;  /* 0x000040002d2d7812 */ /* 0x000fe400078ef830 */
[----:B------:R-:W-:Y:S01]  /*5a50*/  SHF.R.U64 R48, R80, UR23, R79 ;  /* 0x0000001750307c19 */ /* 0x000fe2000800124f */
[----:B------:R-:W-:Y:S01]  /*5a60*/  IMAD.SHL.U32 R46, R46, 0x2000, RZ ;  /* 0x000020002e2e7824 */ /* 0x000fe200078e00ff */
[----:B------:R-:W-:-:S03]  /*5a70*/  LOP3.LUT R44, R44, 0x40000000, RZ, 0xc0, !PT ;  /* 0x400000002c2c7812 */ /* 0x000fc600078ec0ff */
[----:B------:R-:W-:Y:S01]  /*5a80*/  IMAD.SHL.U32 R48, R48, 0x1000, RZ ;  /* 0x0000100030307824 */ /* 0x000fe200078e00ff */
[----:B------:R-:W-:Y:S02]  /*5a90*/  LOP3.LUT R44, R44, 0x80000000, R47, 0xf8, !PT ;  /* 0x800000002c2c7812 */ /* 0x000fe400078ef82f */
[----:B------:R-:W-:Y:S02]  /*5aa0*/  LOP3.LUT R45, R45, 0x2000, R46, 0xf8, !PT ;  /* 0x000020002d2d7812 */ /* 0x000fe400078ef82e */
[C-C-:B------:R-:W-:Y:S02]  /*5ab0*/  SHF.R.U64 R47, R80.reuse, UR19, R79.reuse ;  /* 0x00000013502f7c19 */ /* 0x140fe4000800124f */
[----:B------:R-:W-:Y:S02]  /*5ac0*/  SHF.R.U64 R46, R80, UR8, R79 ;  /* 0x00000008502e7c19 */ /* 0x000fe4000800124f */
[----:B------:R-:W-:Y:S01]  /*5ad0*/  LOP3.LUT R44, R44, 0x20000000, R49, 0xf8, !PT ;  /* 0x200000002c2c7812 */ /* 0x000fe200078ef831 */
[----:B------:R-:W-:Y:S01]  /*5ae0*/  IMAD.SHL.U32 R47, R47, 0x10000000, RZ ;  /* 0x100000002f2f7824 */ /* 0x000fe200078e00ff */
[----:B------:R-:W-:Y:S01]  /*5af0*/  LOP3.LUT R45, R45, 0x1000, R48, 0xf8, !PT ;  /* 0x000010002d2d7812 */ /* 0x000fe200078ef830 */
[----:B------:R-:W-:Y:S01]  /*5b00*/  IMAD.SHL.U32 R46, R46, 0x800, RZ ;  /* 0x000008002e2e7824 */ /* 0x000fe200078e00ff */
[----:B------:R-:W-:-:S02]  /*5b10*/  SHF.R.U64 R49, R80, R20, R79 ;  /* 0x0000001450317219 */ /* 0x000fc4000000124f */
[----:B------:R-:W-:Y:S02]  /*5b20*/  SHF.R.U64 R48, R80, UR9, R79 ;  /* 0x0000000950307c19 */ /* 0x000fe4000800124f */
[----:B------:R-:W-:Y:S01]  /*5b30*/  LOP3.LUT R44, R44, 0x10000000, R47, 0xf8, !PT ;  /* 0x100000002c2c7812 */ /* 0x000fe200078ef82f */
[----:B------:R-:W-:Y:S01]  /*5b40*/  IMAD.SHL.U32 R49, R49, 0x8000000, RZ ;  /* 0x0800000031317824 */ /* 0x000fe200078e00ff */
[----:B------:R-:W-:Y:S01]  /*5b50*/  LOP3.LUT R45, R45, 0x800, R46, 0xf8, !PT ;  /* 0x000008002d2d7812 */ /* 0x000fe200078ef82e */
[----:B------:R-:W-:Y:S01]  /*5b60*/  IMAD.SHL.U32 R48, R48, 0x400, RZ ;  /* 0x0000040030307824 */ /* 0x000fe200078e00ff */
[C-C-:B------:R-:W-:Y:S02]  /*5b70*/  SHF.R.U64 R47, R80.reuse, R19, R79.reuse ;  /* 0x00000013502f7219 */ /* 0x140fe4000000124f */
        /* <DEDUP_REMOVED lines=41> */
[----:B------:R-:W-:-:S02]  /*5e10*/  SHF.R.U64 R48, R80, UR77, R79 ;  /* 0x0000004d50307c19 */ /* 0x000fc4000800124f */
[----:B------:R-:W-:Y:S02]  /*5e20*/  LOP3.LUT R44, R44, 0x100000, R47, 0xf8, !PT ;  /* 0x001000002c2c7812 */ /* 0x000fe400078ef82f */
[--C-:B------:R-:W-:Y:S01]  /*5e30*/  SHF.R.U64 R47, R80, R12, R79.reuse ;  /* 0x0000000c502f7219 */ /* 0x100fe2000000124f */
[----:B------:R-:W-:Y:S01]  /*5e40*/  IMAD.SHL.U32 R48, R48, 0x4, RZ ;  /* 0x0000000430307824 */ /* 0x000fe200078e00ff */
[----:B------:R-:W-:Y:S02]  /*5e50*/  LOP3.LUT R45, R45, 0x8, R46, 0xf8, !PT ;  /* 0x000000082d2d7812 */ /* 0x000fe400078ef82e */
[C-C-:B------:R-:W-:Y:S01]  /*5e60*/  SHF.R.U64 R46, R80.reuse, UR6, R79.reuse ;  /* 0x00000006502e7c19 */ /* 0x140fe2000800124f */
[----:B------:R-:W-:Y:S01]  /*5e70*/  IMAD.SHL.U32 R47, R47, 0x80000, RZ ;  /* 0x000800002f2f7824 */ /* 0x000fe200078e00ff */
[----:B------:R-:W-:Y:S02]  /*5e80*/  SHF.R.U64 R49, R80, R11, R79 ;  /* 0x0000000b50317219 */ /* 0x000fe4000000124f */
[----:B------:R-:W-:Y:S01]  /*5e90*/  LOP3.LUT R45, R45, 0x4, R48, 0xf8, !PT ;  /* 0x000000042d2d7812 */ /* 0x000fe200078ef830 */
[----:B------:R-:W-:Y:S01]  /*5ea0*/  IMAD.SHL.U32 R46, R46, 0x2, RZ ;  /* 0x000000022e2e7824 */ /* 0x000fe200078e00ff */
[----:B------:R-:W-:Y:S01]  /*5eb0*/  LOP3.LUT R44, R44, 0x80000, R47, 0xf8, !PT ;  /* 0x000800002c2c7812 */ /* 0x000fe200078ef82f */
[----:B------:R-:W-:Y:S01]  /*5ec0*/  IMAD.SHL.U32 R49, R49, 0x40000, RZ ;  /* 0x0004000031317824 */ /* 0x000fe200078e00ff */
[----:B------:R-:W-:-:S02]  /*5ed0*/  SHF.R.U64 R47, R80, R10, R79 ;  /* 0x0000000a502f7219 */ /* 0x000fc4000000124f */
[----:B------:R-:W-:Y:S02]  /*5ee0*/  LOP3.LUT R45, R45, 0x2, R46, 0xf8, !PT ;  /* 0x000000022d2d7812 */ /* 0x000fe400078ef82e */
[----:B------:R-:W-:Y:S01]  /*5ef0*/  SHF.R.U64 R46, R80, UR7, R79 ;  /* 0x00000007502e7c19 */ /* 0x000fe2000800124f */
[----:B------:R-:W-:Y:S01]  /*5f00*/  IMAD.SHL.U32 R47, R47, 0x20000, RZ ;  /* 0x000200002f2f7824 */ /* 0x000fe200078e00ff */
[----:B------:R-:W-:Y:S02]  /*5f10*/  LOP3.LUT R44, R44, 0x40000, R49, 0xf8, !PT ;  /* 0x000400002c2c7812 */ /* 0x000fe400078ef831 */
[----:B------:R-:W-:Y:S02]  /*5f20*/  LOP3.LUT R45, R45, 0x1, R46, 0xf8, !PT ;  /* 0x000000012d2d7812 */ /* 0x000fe400078ef82e */
[----:B------:R-:W-:-:S04]  /*5f30*/  LOP3.LUT R44, R44, 0x20000, R47, 0xf8, !PT ;  /* 0x000200002c2c7812 */ /* 0x000fc800078ef82f */
[----:B------:R-:W-:Y:S02]  /*5f40*/  LOP3.LUT R51, R44, 0x10000, R51, 0xf8, !PT ;  /* 0x000100002c337812 */ /* 0x000fe400078ef833 */
[----:B---3--:R-:W-:Y:S02]  /*5f50*/  LOP3.LUT R43, R45, R43, RZ, 0x3c, !PT ;  /* 0x0000002b2d2b7212 */ /* 0x008fe400078e3cff */
[----:B------:R-:W-:Y:S02]  /*5f60*/  LOP3.LUT R48, R51, R42, RZ, 0x3c, !PT ;  /* 0x0000002a33307212 */ /* 0x000fe400078e3cff */
[--C-:B------:R-:W-:Y:S02]  /*5f70*/  SHF.R.U32.HI R49, RZ, 0x1a, R43.reuse ;  /* 0x0000001aff317819 */ /* 0x100fe4000001162b */
[--C-:B------:R-:W-:Y:S02]  /*5f80*/  SHF.R.U32.HI R47, RZ, 0xe, R43.reuse ;  /* 0x0000000eff2f7819 */ /* 0x100fe4000001162b */
[----:B------:R-:W-:-:S02]  /*5f90*/  SHF.R.U32.HI R54, RZ, 0x16, R43 ;  /* 0x00000016ff367819 */ /* 0x000fc4000001162b */
[----:B------:R-:W-:Y:S02]  /*5fa0*/  LOP3.LUT R49, R49, 0x20, RZ, 0xc0, !PT ;  /* 0x0000002031317812 */ /* 0x000fe400078ec0ff */
[--C-:B------:R-:W-:Y:S02]  /*5fb0*/  SHF.R.U32.HI R44, RZ, 0xa, R43.reuse ;  /* 0x0000000aff2c7819 */ /* 0x100fe4000001162b */
[----:B------:R-:W-:Y:S02]  /*5fc0*/  LOP3.LUT R47, R47, 0x20, RZ, 0xc0, !PT ;  /* 0x000000202f2f7812 */ /* 0x000fe400078ec0ff */
[--C-:B------:R-:W-:Y:S02]  /*5fd0*/  SHF.R.U32.HI R50, RZ, 0x2, R43.reuse ;  /* 0x00000002ff327819 */ /* 0x100fe4000001162b */
[----:B------:R-:W-:Y:S02]  /*5fe0*/  SHF.R.U32.HI R46, RZ, 0x14, R43 ;  /* 0x00000014ff2e7819 */ /* 0x000fe4000001162b */
[----:B------:R-:W-:-:S02]  /*5ff0*/  LOP3.LUT R54, R49, 0x10, R54, 0xf8, !PT ;  /* 0x0000001031367812 */ /* 0x000fc400078ef836 */
[----:B------:R-:W-:Y:S02]  /*6000*/  LOP3.LUT R42, R47, 0x10, R44, 0xf8, !PT ;  /* 0x000000102f2a7812 */ /* 0x000fe400078ef82c */
[C-C-:B------:R-:W-:Y:S02]  /*6010*/  SHF.R.U64 R49, R48.reuse, 0x1c, R43.reuse ;  /* 0x0000001c30317819 */ /* 0x140fe4000000122b */
[--C-:B------:R-:W-:Y:S02]  /*6020*/  SHF.R.U32.HI R87, RZ, 0x1b, R43.reuse ;  /* 0x0000001bff577819 */ /* 0x100fe4000001162b */
[--C-:B------:R-:W-:Y:S02]  /*6030*/  SHF.R.U64 R47, R48, 0x1e, R43.reuse ;  /* 0x0000001e302f7819 */ /* 0x100fe4000000122b */
[----:B------:R-:W-:Y:S02]  /*6040*/  LOP3.LUT R50, R50, 0x20, RZ, 0xc0, !PT ;  /* 0x0000002032327812 */ /* 0x000fe400078ec0ff */
[----:B------:R-:W-:-:S02]  /*6050*/  SHF.R.U32.HI R45, RZ, 0x10, R43 ;  /* 0x00000010ff2d7819 */ /* 0x000fc4000001162b */
[----:B------:R-:W-:Y:S02]  /*6060*/  LOP3.LUT R46, R46, 0x20, RZ, 0xc0, !PT ;  /* 0x000000202e2e7812 */ /* 0x000fe400078ec0ff */
[----:B------:R-:W-:Y:S02]  /*6070*/  SHF.R.U64 R44, R48, 0x18, R43 ;  /* 0x00000018302c7819 */ /* 0x000fe4000000122b */
[----:B------:R-:W-:Y:S02]  /*6080*/  LOP3.LUT R49, R49, 0x20, RZ, 0xc0, !PT ;  /* 0x0000002031317812 */ /* 0x000fe400078ec0ff */
[----:B------:R-:W-:Y:S02]  /*6090*/  LOP3.LUT R54, R54, 0x4, R87, 0xf8, !PT ;  /* 0x0000000436367812 */ /* 0x000fe400078ef857 */
[----:B------:R-:W-:Y:S02]  /*60a0*/  LOP3.LUT R47, R50, 0x10, R47, 0xf8, !PT ;  /* 0x00000010322f7812 */ /* 0x000fe400078ef82f */
[----:B------:R-:W-:-:S02]  /*60b0*/  LOP3.LUT R45, R46, 0x10, R45, 0xf8, !PT ;  /* 0x000000102e2d7812 */ /* 0x000fc400078ef82d */
[----:B------:R-:W-:Y:S02]  /*60c0*/  SHF.R.U32.HI R50, RZ, 0x15, R43 ;  /* 0x00000015ff327819 */ /* 0x000fe4000001162b */
[----:B------:R-:W-:Y:S02]  /*60d0*/  LOP3.LUT R44, R49, 0x10, R44, 0xf8, !PT ;  /* 0x00000010312c7812 */ /* 0x000fe400078ef82c */
[----:B------:R-:W-:Y:S02]  /*60e0*/  LOP3.LUT R54, R54, 0x8, R87, 0xf8, !PT ;  /* 0x0000000836367812 */ /* 0x000fe400078ef857 */
[--C-:B------:R-:W-:Y:S02]  /*60f0*/  SHF.R.U64 R49, R48, 0x10, R43.reuse ;  /* 0x0000001030317819 */ /* 0x100fe4000000122b */
[----:B------:R-:W-:Y:S02]  /*6100*/  SHF.R.U32.HI R51, RZ, 0x8, R43 ;  /* 0x00000008ff337819 */ /* 0x000fe4000001162b */
[----:B0-----:R-:W-:-:S02]  /*6110*/  LOP3.LUT R81, R45, 0x4, R50, 0xf8, !PT ;  /* 0x000000042d517812 */ /* 0x001fc400078ef832 */
[----:B------:R-:W-:Y:S02]  /*6120*/  LOP3.LUT R54, R54, 0x1, R87, 0xf8, !PT ;  /* 0x0000000136367812 */ /* 0x000fe400078ef857 */
[--C-:B------:R-:W-:Y:S02]  /*6130*/  SHF.R.U64 R90, R48, 0xc, R43.reuse ;  /* 0x0000000c305a7819 */ /* 0x100fe4000000122b */
[----:B------:R-:W-:Y:S02]  /*6140*/  LOP3.LUT R49, R49, 0x20, RZ, 0xc0, !PT ;  /* 0x0000002031317812 */ /* 0x000fe400078ec0ff */
[----:B------:R-:W-:Y:S02]  /*6150*/  SHF.R.U32.HI R46, RZ, 0x4, R43 ;  /* 0x00000004ff2e7819 */ /* 0x000fe4000001162b */
[----:B------:R-:W-:Y:S02]  /*6160*/  LOP3.LUT R51, R51, 0x20, RZ, 0xc0, !PT ;  /* 0x0000002033337812 */ /* 0x000fe400078ec0ff */
[----:B------:R-:W-:-:S02]  /*6170*/  LOP3.LUT R81, R81, 0x8, R50, 0xf8, !PT ;  /* 0x0000000851517812 */ /* 0x000fc400078ef832 */
[----:B------:R-:W-:Y:S02]  /*6180*/  SHF.R.U32.HI R85, RZ, 0xf, R43 ;  /* 0x0000000fff557819 */ /* 0x000fe4000001162b */
[----:B------:R-:W-:Y:S02]  /*6190*/  LOP3.LUT R90, R49, 0x10, R90, 0xf8, !PT ;  /* 0x00000010315a7812 */ /* 0x000fe400078ef85a */
[----:B------:R-:W-:Y:S02]  /*61a0*/  LOP3.LUT R87, R54, 0x2, R87, 0xf8, !PT ;  /* 0x0000000236577812 */ /* 0x000fe400078ef857 */
[----:B------:R-:W-:Y:S01]  /*61b0*/  LOP3.LUT R46, R51, 0x10, R46, 0xf8, !PT ;  /* 0x00000010332e7812 */ /* 0x000fe200078ef82e */
[----:B------:R-:W0:Y:S01]  /*61c0*/  LDC.64 R54, c[0x3][0xb60] ;  /* 0x00c2d800ff367b82 */ /* 0x000e220000000a00 */
[----:B------:R-:W-:Y:S02]  /*61d0*/  SHF.R.U64 R52, R48, 0x16, R43 ;  /* 0x0000001630347819 */ /* 0x000fe4000000122b */
[----:B------:R-:W-:-:S02]  /*61e0*/  LOP3.LUT R81, R81, 0x1, R50, 0xf8, !PT ;  /* 0x0000000151517812 */ /* 0x000fc400078ef832 */
[----:B------:R-:W-:Y:S02]  /*61f0*/  SHF.R.U32.HI R49, RZ, 0x9, R43 ;  /* 0x00000009ff317819 */ /* 0x000fe4000001162b */
[----:B------:R-:W-:Y:S02]  /*6200*/  LOP3.LUT R42, R42, 0x4, R85, 0xf8, !PT ;  /* 0x000000042a2a7812 */ /* 0x000fe400078ef855 */
[C-C-:B------:R-:W-:Y:S02]  /*6210*/  SHF.R.U64 R51, R48.reuse, 0x12, R43.reuse ;  /* 0x0000001230337819 */ /* 0x140fe4000000122b */
[C-C-:B------:R-:W-:Y:S02]  /*6220*/  SHF.R.U64 R93, R48.reuse, 0x1d, R43.reuse ;  /* 0x0000001d305d7819 */ /* 0x140fe4000000122b */
[C-C-:B------:R-:W-:Y:S02]  /*6230*/  SHF.R.U64 R88, R48.reuse, 0x17, R43.reuse ;  /* 0x0000001730587819 */ /* 0x140fe4000000122b */
[----:B------:R-:W-:-:S02]  /*6240*/  SHF.R.U64 R89, R48, 0x11, R43 ;  /* 0x0000001130597819 */ /* 0x000fc4000000122b */
[----:B------:R-:W-:Y:S02]  /*6250*/  SHF.R.U32.HI R48, RZ, 0x3, R43 ;  /* 0x00000003ff307819 */ /* 0x000fe4000001162b */
[----:B------:R-:W-:Y:S02]  /*6260*/  LOP3.LUT R52, R52, 0x20, RZ, 0xc0, !PT ;  /* 0x0000002034347812 */ /* 0x000fe400078ec0ff */
[----:B------:R-:W-:Y:S02]  /*6270*/  LOP3.LUT R81, R81, 0x2, R50, 0xf8, !PT ;  /* 0x0000000251517812 */ /* 0x000fe400078ef832 */
[----:B------:R-:W-:Y:S02]  /*6280*/  LOP3.LUT R46, R46, 0x4, R49, 0xf8, !PT ;  /* 0x000000042e2e7812 */ /* 0x000fe400078ef831 */
[----:B------:R-:W-:Y:S02]  /*6290*/  LOP3.LUT R50, R42, 0x8, R85, 0xf8, !PT ;  /* 0x000000082a327812 */ /* 0x000fe400078ef855 */
[----:B------:R-:W-:Y:S01]  /*62a0*/  LOP3.LUT R47, R47, 0x4, R48, 0xf8, !PT ;  /* 0x000000042f2f7812 */ /* 0x000fe200078ef830 */
[----:B------:R-:W1:Y:S01]  /*62b0*/  LDC.64 R42, c[0x3][0xb68] ;  /* 0x00c2da00ff2a7b82 */ /* 0x000e620000000a00 */
[----:B------:R-:W-:-:S02]  /*62c0*/  LOP3.LUT R84, R46, 0x8, R49, 0xf8, !PT ;  /* 0x000000082e547812 */ /* 0x000fc400078ef831 */
[----:B------:R-:W-:Y:S02]  /*62d0*/  LOP3.LUT R45, R52, 0x10, R51, 0xf8, !PT ;  /* 0x00000010342d7812 */ /* 0x000fe400078ef833 */
[--C-:B------:R-:W-:Y:S02]  /*62e0*/  LOP3.LUT R46, R50, 0x1, R85.reuse, 0xf8, !PT ;  /* 0x00000001322e7812 */ /* 0x100fe400078ef855 */
[----:B------:R-:W-:Y:S01]  /*62f0*/  LOP3.LUT R83, R47, 0x8, R48, 0xf8, !PT ;  /* 0x000000082f537812 */ /* 0x000fe200078ef830 */
[----:B------:R-:W3:Y:S01]  /*6300*/  LDC.64 R52, c[0x3][0xb70] ;  /* 0x00c2dc00ff347b82 */ /* 0x000ee20000000a00 */
[----:B------:R-:W-:Y:S02]  /*6310*/  LOP3.LUT R85, R46, 0x2, R85, 0xf8, !PT ;  /* 0x000000022e557812 */ /* 0x000fe400078ef855 */
[----:B------:R-:W-:Y:S02]  /*6320*/  LOP3.LUT R44, R44, 0x4, R93, 0xf8, !PT ;  /* 0x000000042c2c7812 */ /* 0x000fe400078ef85d */
[----:B------:R-:W-:-:S02]  /*6330*/  LOP3.LUT R45, R45, 0x4, R88, 0xf8, !PT ;  /* 0x000000042d2d7812 */ /* 0x000fc400078ef858 */
[--C-:B------:R-:W-:Y:S01]  /*6340*/  LOP3.LUT R84, R84, 0x1, R49.reuse, 0xf8, !PT ;  /* 0x0000000154547812 */ /* 0x100fe200078ef831 */
[----:B------:R-:W4:Y:S01]  /*6350*/  LDC.64 R50, c[0x3][0xb78] ;  /* 0x00c2de00ff327b82 */ /* 0x000f220000000a00 */
[--C-:B------:R-:W-:Y:S02]  /*6360*/  LOP3.LUT R83, R83, 0x1, R48.reuse, 0xf8, !PT ;  /* 0x0000000153537812 */ /* 0x100fe400078ef830 */
[----:B------:R-:W-:Y:S02]  /*6370*/  LOP3.LUT R84, R84, 0x2, R49, 0xf8, !PT ;  /* 0x0000000254547812 */ /* 0x000fe400078ef831 */
[----:B------:R-:W-:Y:S02]  /*6380*/  LOP3.LUT R83, R83, 0x2, R48, 0xf8, !PT ;  /* 0x0000000253537812 */ /* 0x000fe400078ef830 */
[----:B------:R-:W-:Y:S01]  /*6390*/  LOP3.LUT R86, R44, 0x8, R93, 0xf8, !PT ;  /* 0x000000082c567812 */ /* 0x000fe200078ef85d */
[----:B------:R-:W5:Y:S01]  /*63a0*/  LDC.64 R46, c[0x3][0xb80] ;  /* 0x00c2e000ff2e7b82 */ /* 0x000f620000000a00 */
[----:B------:R-:W-:-:S02]  /*63b0*/  LOP3.LUT R91, R45, 0x8, R88, 0xf8, !PT ;  /* 0x000000082d5b7812 */ /* 0x000fc400078ef858 */
[--C-:B------:R-:W-:Y:S02]  /*63c0*/  LOP3.LUT R86, R86, 0x1, R93.reuse, 0xf8, !PT ;  /* 0x0000000156567812 */ /* 0x100fe400078ef85d */
[C---:B0-----:R-:W-:Y:S02]  /*63d0*/  LEA R92, P0, R87.reuse, R54, 0x2 ;  /* 0x00000036575c7211 */ /* 0x041fe400078010ff */
[----:B------:R-:W-:Y:S01]  /*63e0*/  LOP3.LUT R86, R86, 0x2, R93, 0xf8, !PT ;  /* 0x0000000256567812 */ /* 0x000fe200078ef85d */
[----:B------:R-:W0:Y:S01]  /*63f0*/  LDC.64 R48, c[0x3][0xb88] ;  /* 0x00c2e200ff307b82 */ /* 0x000e220000000a00 */
[----:B------:R-:W-:Y:S02]  /*6400*/  LEA.HI.X R93, R87, R55, RZ, 0x2, P0 ;  /* 0x00000037575d7211 */ /* 0x000fe400000f14ff */
[----:B-1----:R-:W-:Y:S02]  /*6410*/  LEA R42, P0, R81, R42, 0x2 ;  /* 0x0000002a512a7211 */ /* 0x002fe400078010ff */
[----:B---3--:R-:W-:Y:S01]  /*6420*/  LEA R52, P1, R85, R52, 0x2 ;  /* 0x0000003455347211 */ /* 0x008fe200078210ff */
[----:B--2---:R-:W2:Y:S01]  /*6430*/  LDG.E R92, desc[UR4][R92.64] ;  /* 0x000000045c5c7981 */ /* 0x004ea2000c1e1900 */
[----:B------:R-:W-:Y:S01]  /*6440*/  LOP3.LUT R91, R91, 0x1, R88, 0xf8, !PT ;  /* 0x000000015b5b7812 */ /* 0x000fe200078ef858 */
[----:B------:R-:W1:Y:S01]  /*6450*/  LDC.64 R44, c[0x3][0xb90] ;  /* 0x00c2e400ff2c7b82 */ /* 0x000e620000000a00 */
[----:B------:R-:W-:-:S02]  /*6460*/  LOP3.LUT R90, R90, 0x4, R89, 0xf8, !PT ;  /* 0x000000045a5a7812 */ /* 0x000fc400078ef859 */
[----:B------:R-:W-:-:S05]  /*6470*/  LEA.HI.X R43, R81, R43, RZ, 0x2, P0 ;  /* 0x0000002b512b7211 */ /* 0x000fca00000f14ff */
[----:B------:R-:W3:Y:S01]  /*6480*/  LDC.64 R54, c[0x3][0xb98] ;  /* 0x00c2e600ff367b82 */ /* 0x000ee20000000a00 */
[----:B------:R-:W-:Y:S01]  /*6490*/  LEA.HI.X R53, R85, R53, RZ, 0x2, P1 ;  /* 0x0000003555357211 */ /* 0x000fe200008f14ff */
[----:B------:R-:W2:Y:S01]  /*64a0*/  LDG.E R42, desc[UR4][R42.64] ;  /* 0x000000042a2a7981 */ /* 0x000ea2000c1e1900 */
[----:B----4-:R-:W-:Y:S02]  /*64b0*/  LEA R50, P0, R84, R50, 0x2 ;  /* 0x0000003254327211 */ /* 0x010fe400078010ff */
[----:B-----5:R-:W-:Y:S01]  /*64c0*/  LEA R46, P1, R83, R46, 0x2 ;  /* 0x0000002e532e7211 */ /* 0x020fe200078210ff */
[----:B------:R-:W4:Y:S01]  /*64d0*/  LDG.E R52, desc[UR4][R52.64] ;  /* 0x0000000434347981 */ /* 0x000f22000c1e1900 */
[----:B------:R-:W-:Y:S02]  /*64e0*/  LOP3.LUT R91, R91, 0x2, R88, 0xf8, !PT ;  /* 0x000000025b5b7812 */ /* 0x000fe400078ef858 */
[----:B------:R-:W-:Y:S02]  /*64f0*/  LOP3.LUT R90, R90, 0x8, R89, 0xf8, !PT ;  /* 0x000000085a5a7812 */ /* 0x000fe400078ef859 */
[----:B------:R-:W-:-:S02]  /*6500*/  LEA.HI.X R51, R84, R51, RZ, 0x2, P0 ;  /* 0x0000003354337211 */ /* 0x000fc400000f14ff */
[----:B------:R-:W-:Y:S02]  /*6510*/  LEA.HI.X R47, R83, R47, RZ, 0x2, P1 ;  /* 0x0000002f532f7211 */ /* 0x000fe400008f14ff */
[----:B0-----:R-:W-:Y:S01]  /*6520*/  LEA R48, P0, R86, R48, 0x2 ;  /* 0x0000003056307211 */ /* 0x001fe200078010ff */
[----:B------:R0:W5:Y:S01]  /*6530*/  LDG.E R50, desc[UR4][R50.64] ;  /* 0x0000000432327981 */ /* 0x000162000c1e1900 */
[C---:B-1----:R-:W-:Y:S02]  /*6540*/  LEA R44, P1, R91.reuse, R44, 0x2 ;  /* 0x0000002c5b2c7211 */ /* 0x042fe400078210ff */
[----:B------:R-:W-:Y:S01]  /*6550*/  LOP3.LUT R90, R90, 0x1, R89, 0xf8, !PT ;  /* 0x000000015a5a7812 */ /* 0x000fe200078ef859 */
[----:B------:R-:W5:Y:S01]  /*6560*/  LDG.E R46, desc[UR4][R46.64] ;  /* 0x000000042e2e7981 */ /* 0x000f62000c1e1900 */
[----:B------:R-:W-:Y:S02]  /*6570*/  LEA.HI.X R49, R86, R49, RZ, 0x2, P0 ;  /* 0x0000003156317211 */ /* 0x000fe400000f14ff */
[----:B------:R-:W-:-:S02]  /*6580*/  LEA.HI.X R45, R91, R45, RZ, 0x2, P1 ;  /* 0x0000002d5b2d7211 */ /* 0x000fc400008f14ff */
[----:B------:R-:W-:Y:S01]  /*6590*/  LOP3.LUT R90, R90, 0x2, R89, 0xf8, !PT ;  /* 0x000000025a5a7812 */ /* 0x000fe200078ef859 */
[----:B------:R-:W5:Y:S03]  /*65a0*/  LDG.E R48, desc[UR4][R48.64] ;  /* 0x0000000430307981 */ /* 0x000f66000c1e1900 */
[C---:B---3--:R-:W-:Y:S01]  /*65b0*/  LEA R54, P0, R90.reuse, R54, 0x2 ;  /* 0x000000365a367211 */ /* 0x048fe200078010ff */
[----:B------:R-:W3:Y:S03]  /*65c0*/  LDG.E R44, desc[UR4][R44.64] ;  /* 0x000000042c2c7981 */ /* 0x000ee6000c1e1900 */
[----:B------:R-:W-:-:S05]  /*65d0*/  LEA.HI.X R55, R90, R55, RZ, 0x2, P0 ;  /* 0x000000375a377211 */ /* 0x000fca00000f14ff */
[----:B------:R-:W3:Y:S01]  /*65e0*/  LDG.E R43, desc[UR4][R54.64] ;  /* 0x00000004362b7981 */ /* 0x000ee2000c1e1900 */
[----:B------:R-:W-:-:S05]  /*65f0*/  VIADD R82, R82, 0x1 ;  /* 0x0000000152527836 */ /* 0x000fca0000000000 */
[----:B------:R-:W-:Y:S01]  /*6600*/  ISETP.NE.AND P0, PT, R82, 0x11, PT ;  /* 0x000000115200780c */ /* 0x000fe20003f05270 */
[----:B--2---:R-:W-:Y:S02]  /*6610*/  IMAD.SHL.U32 R92, R92, 0x10000000, RZ ;  /* 0x100000005c5c7824 */ /* 0x004fe400078e00ff */
[----:B0-----:R-:W-:Y:S02]  /*6620*/  IMAD.SHL.U32 R51, R42, 0x1000000, RZ ;  /* 0x010000002a337824 */ /* 0x001fe400078e00ff */
[----:B----4-:R-:W-:-:S05]  /*6630*/  IMAD.SHL.U32 R52, R52, 0x100000, RZ ;  /* 0x0010000034347824 */ /* 0x010fca00078e00ff */
[----:B------:R-:W-:Y:S01]  /*6640*/  LOP3.LUT R51, R52, R51, R92, 0xfe, !PT ;  /* 0x0000003334337212 */ /* 0x000fe200078efe5c */
[----:B-----5:R-:W-:Y:S02]  /*6650*/  IMAD.U32 R50, R50, 0x10000, RZ ;  /* 0x0001000032327824 */ /* 0x020fe400078e00ff */
[----:B------:R-:W-:-:S05]  /*6660*/  IMAD.SHL.U32 R47, R46, 0x1000, RZ ;  /* 0x000010002e2f7824 */ /* 0x000fca00078e00ff */
[----:B------:R-:W-:Y:S01]  /*6670*/  LOP3.LUT R47, R47, R50, R51, 0xfe, !PT ;  /* 0x000000322f2f7212 */ /* 0x000fe200078efe33 */
[----:B------:R-:W-:Y:S02]  /*6680*/  IMAD.SHL.U32 R48, R48, 0x100, RZ ;  /* 0x0000010030307824 */ /* 0x000fe400078e00ff */
[----:B---3--:R-:W-:-:S05]  /*6690*/  IMAD.SHL.U32 R45, R44, 0x10, RZ ;  /* 0x000000102c2d7824 */ /* 0x008fca00078e00ff */
[----:B------:R-:W-:-:S04]  /*66a0*/  LOP3.LUT R48, R45, R48, R47, 0xfe, !PT ;  /* 0x000000302d307212 */ /* 0x000fc800078efe2f */
[----:B------:R-:W-:-:S04]  /*66b0*/  LOP3.LUT R43, R43, R48, RZ, 0xfc, !PT ;  /* 0x000000302b2b7212 */ /* 0x000fc800078efcff */
[--C-:B------:R-:W-:Y:S02]  /*66c0*/  SHF.R.U64 R42, RZ, R8, R43.reuse ;  /* 0x00000008ff2a7219 */ /* 0x100fe4000000122b */
[--C-:B------:R-:W-:Y:S02]  /*66d0*/  SHF.R.U64 R45, RZ, R7, R43.reuse ;  /* 0x00000007ff2d7219 */ /* 0x100fe4000000122b */
[--C-:B------:R-:W-:Y:S01]  /*66e0*/  SHF.R.U64 R44, RZ, R6, R43.reuse ;  /* 0x00000006ff2c7219 */ /* 0x100fe2000000122b */
[----:B------:R-:W-:Y:S02]  /*66f0*/  IMAD.U32 R42, R42, -0x80000000, RZ ;  /* 0x800000002a2a7824 */ /* 0x000fe400078e00ff */
[----:B------:R-:W-:Y:S01]  /*6700*/  IMAD.SHL.U32 R45, R45, 0x40000000, RZ ;  /* 0x400000002d2d7824 */ /* 0x000fe200078e00ff */
[----:B------:R-:W-:Y:S01]  /*6710*/  SHF.R.U64 R47, RZ, R5, R43 ;  /* 0x00000005ff2f7219 */ /* 0x000fe2000000122b */
[----:B------:R-:W-:-:S03]  /*6720*/  IMAD.SHL.U32 R44, R44, 0x20000000, RZ ;  /* 0x200000002c2c7824 */ /* 0x000fc600078e00ff */
[----:B------:R-:W-:Y:S01]  /*6730*/  LOP3.LUT R45, R42, 0x40000000, R45, 0xf8, !PT ;  /* 0x400000002a2d7812 */ /* 0x000fe200078ef82d */
[----:B------:R-:W-:Y:S01]  /*6740*/  IMAD.SHL.U32 R47, R47, 0x10000000, RZ ;  /* 0x100000002f2f7824 */ /* 0x000fe200078e00ff */
[--C-:B------:R-:W-:Y:S02]  /*6750*/  SHF.R.U64 R42, RZ, R4, R43.reuse ;  /* 0x00000004ff2a7219 */ /* 0x100fe4000000122b */
[----:B------:R-:W-:Y:S02]  /*6760*/  LOP3.LUT R44, R45, 0x20000000, R44, 0xf8, !PT ;  /* 0x200000002d2c7812 */ /* 0x000fe400078ef82c */
[----:B------:R-:W-:Y:S01]  /*6770*/  SHF.R.U64 R45, RZ, R3, R43 ;  /* 0x00000003ff2d7219 */ /* 0x000fe2000000122b */
[----:B------:R-:W-:Y:S01]  /*6780*/  IMAD.SHL.U32 R42, R42, 0x8000000, RZ ;  /* 0x080000002a2a7824 */ /* 0x000fe200078e00ff */
[----:B------:R-:W-:Y:S02]  /*6790*/  LOP3.LUT R47, R44, 0x10000000, R47, 0xf8, !PT ;  /* 0x100000002c2f7812 */ /* 0x000fe400078ef82f */
[----:B------:R-:W-:Y:S01]  /*67a0*/  SHF.R.U64 R44, RZ, R2, R43 ;  /* 0x00000002ff2c7219 */ /* 0x000fe2000000122b */
[----:B------:R-:W-:Y:S01]  /*67b0*/  IMAD.SHL.U32 R45, R45, 0x4000000, RZ ;  /* 0x040000002d2d7824 */ /* 0x000fe200078e00ff */
[----:B------:R-:W-:-:S02]  /*67c0*/  LOP3.LUT R42, R47, 0x8000000, R42, 0xf8, !PT ;  /* 0x080000002f2a7812 */ /* 0x000fc400078ef82a */
[----:B------:R-:W-:Y:S01]  /*67d0*/  SHF.R.U64 R46, RZ, R0, R43 ;  /* 0x00000000ff2e7219 */ /* 0x000fe2000000122b */
[----:B------:R-:W-:Y:S01]  /*67e0*/  IMAD.SHL.U32 R44, R44, 0x2000000, RZ ;  /* 0x020000002c2c7824 */ /* 0x000fe200078e00ff */
[----:B------:R-:W-:Y:S02]  /*67f0*/  LOP3.LUT R45, R42, 0x4000000, R45, 0xf8, !PT ;  /* 0x040000002a2d7812 */ /* 0x000fe400078ef82d */
[--C-:B------:R-:W-:Y:S01]  /*6800*/  SHF.R.U64 R42, RZ, R35, R43.reuse ;  /* 0x00000023ff2a7219 */ /* 0x100fe2000000122b */
[----:B------:R-:W-:Y:S01]  /*6810*/  IMAD.SHL.U32 R46, R46, 0x1000000, RZ ;  /* 0x010000002e2e7824 */ /* 0x000fe200078e00ff */
[----:B------:R-:W-:Y:S02]  /*6820*/  LOP3.LUT R45, R45, 0x2000000, R44, 0xf8, !PT ;  /* 0x020000002d2d7812 */ /* 0x000fe400078ef82c */
[----:B------:R-:W-:Y:S01]  /*6830*/  SHF.R.U64 R44, RZ, R36, R43 ;  /* 0x00000024ff2c7219 */ /* 0x000fe2000000122b */
[----:B------:R-:W-:Y:S01]  /*6840*/  IMAD.SHL.U32 R42, R42, 0x800000, RZ ;  /* 0x008000002a2a7824 */ /* 0x000fe200078e00ff */
[----:B------:R-:W-:-:S02]  /*6850*/  LOP3.LUT R45, R45, 0x1000000, R46, 0xf8, !PT ;  /* 0x010000002d2d7812 */ /* 0x000fc400078ef82e */
[--C-:B------:R-:W-:Y:S01]  /*6860*/  SHF.R.U64 R46, RZ, R34, R43.reuse ;  /* 0x00000022ff2e7219 */ /* 0x100fe2000000122b */
        /* <DEDUP_REMOVED lines=18> */
[----:B------:R-:W-:Y:S01]  /*6990*/  IMAD.U32 R44, R44, 0x10000, RZ ;  /* 0x000100002c2c7824 */ /* 0x000fe200078e00ff */
        /* <DEDUP_REMOVED lines=42> */
[----:B------:R-:W-:-:S03]  /*6c40*/  LOP3.LUT R45, R45, 0x8, R46, 0xf8, !PT ;  /* 0x000000082d2d7812 */ /* 0x000fc600078ef82e */
[----:B------:R-:W-:Y:S01]  /*6c50*/  IMAD.SHL.U32 R44, R44, 0x2, RZ ;  /* 0x000000022c2c7824 */ /* 0x000fe200078e00ff */
[----:B------:R-:W-:Y:S02]  /*6c60*/  LOP3.LUT R45, R45, 0x4, R42, 0xf8, !PT ;  /* 0x000000042d2d7812 */ /* 0x000fe400078ef82a */
[----:B------:R-:W-:Y:S02]  /*6c70*/  SHF.R.U64 R42, RZ, R73, R43 ;  /* 0x00000049ff2a7219 */ /* 0x000fe4000000122b */
[----:B------:R-:W-:Y:S01]  /*6c80*/  LOP3.LUT R45, R45, 0x2, R44, 0xf8, !PT ;  /* 0x000000022d2d7812 */ /* 0x000fe200078ef82c */
[----:B------:R-:W-:-:S03]  /*6c90*/  IMAD.MOV.U32 R43, RZ, RZ, R79 ;  /* 0x000000ffff2b7224 */ /* 0x000fc600078e004f */
[----:B------:R-:W-:Y:S01]  /*6ca0*/  LOP3.LUT R45, R45, 0x1, R42, 0xf8, !PT ;  /* 0x000000012d2d7812 */ /* 0x000fe200078ef82a */
[----:B------:R-:W-:-:S03]  /*6cb0*/  IMAD.MOV.U32 R42, RZ, RZ, R80 ;  /* 0x000000ffff2a7224 */ /* 0x000fc600078e0050 */
[----:B------:R-:W-:Y:S01]  /*6cc0*/  LOP3.LUT R79, R45, R76, RZ, 0x3c, !PT ;  /* 0x0000004c2d4f7212 */ /* 0x000fe200078e3cff */
[----:B------:R-:W-:Y:S02]  /*6cd0*/  IMAD.MOV.U32 R80, RZ, RZ, R78 ;  /* 0x000000ffff507224 */ /* 0x000fe400078e004e */
[----:B------:R-:W-:Y:S02]  /*6ce0*/  IMAD.MOV.U32 R76, RZ, RZ, R43 ;  /* 0x000000ffff4c7224 */ /* 0x000fe400078e002b */
[----:B------:R0:W-:Y:S02]  /*6cf0*/  STL.64 [R77+0x88], R78 ;  /* 0x0000884e4d007387 */ /* 0x0001e40000100a00 */
[----:B0-----:R-:W-:Y:S01]  /*6d00*/  IMAD.MOV.U32 R78, RZ, RZ, R42 ;  /* 0x000000ffff4e7224 */ /* 0x001fe200078e002a */
[----:B------:R-:W-:Y:S06]  /*6d10*/  @P0 BRA `(.L_x_15) ;  /* 0xffffffe8003c0947 */ /* 0x000fec000383ffff */
[----:B------:R-:W2:Y:S01]  /*6d20*/  LDL R49, [R1+0x84] ;  /* 0x0000840001317983 */ /* 0x000ea20000100800 */
[----:B------:R-:W0:Y:S03]  /*6d30*/  LDC.64 R42, c[0x3][0xc20] ;  /* 0x00c30800ff2a7b82 */ /* 0x000e260000000a00 */
[----:B------:R-:W2:Y:S05]  /*6d40*/  LDL.64 R50, [R1+0x108] ;  /* 0x0001080001327983 */ /* 0x000eaa0000100a00 */
[----:B------:R-:W1:Y:S08]  /*6d50*/  LDC.64 R46, c[0x3][0xc28] ;  /* 0x00c30a00ff2e7b82 */ /* 0x000e700000000a00 */
[----:B------:R-:W3:Y:S01]  /*6d60*/  LDC.64 R44, c[0x3][0xc30] ;  /* 0x00c30c00ff2c7b82 */ /* 0x000ee20000000a00 */
[----:B-1----:R-:W-:-:S02]  /*6d70*/  IADD3 R47, PT, PT, -R47, 0x40, RZ ;  /* 0x000000402f2f7810 */ /* 0x002fc40007ffe1ff */
[----:B--2---:R-:W-:Y:S02]  /*6d80*/  LOP3.LUT R50, R49, R50, RZ, 0xfc, !PT ;  /* 0x0000003231327212 */ /* 0x004fe400078efcff */
[----:B0-----:R-:W-:Y:S02]  /*6d90*/  IADD3 R49, PT, PT, -R43, 0x40, RZ ;  /* 0x000000402b317810 */ /* 0x001fe40007ffe1ff */
[----:B------:R-:W-:Y:S02]  /*6da0*/  IADD3 R43, PT, PT, -R42, 0x40, RZ ;  /* 0x000000402a2b7810 */ /* 0x000fe40007ffe1ff */
[--C-:B------:R-:W-:Y:S02]  /*6db0*/  SHF.R.U64 R42, R50, R49, R51.reuse ;  /* 0x00000031322a7219 */ /* 0x100fe40000001233 */
[----:B------:R-:W-:Y:S02]  /*6dc0*/  IADD3 R49, PT, PT, -R46, 0x40, RZ ;  /* 0x000000402e317810 */ /* 0x000fe40007ffe1ff */
[--C-:B------:R-:W-:Y:S01]  /*6dd0*/  SHF.R.U64 R46, R50, R43, R51.reuse ;  /* 0x0000002b322e7219 */ /* 0x100fe20000001233 */
[----:B------:R-:W-:Y:S01]  /*6de0*/  IMAD.SHL.U32 R48, R42, 0x40000000, RZ ;  /* 0x400000002a307824 */ /* 0x000fe200078e00ff */
[C-C-:B------:R-:W-:Y:S01]  /*6df0*/  SHF.R.U64 R49, R50.reuse, R49, R51.reuse ;  /* 0x0000003132317219 */ /* 0x140fe20000001233 */
[----:B------:R-:W0:Y:S01]  /*6e00*/  LDC.64 R42, c[0x3][0xc38] ;  /* 0x00c30e00ff2a7b82 */ /* 0x000e220000000a00 */
[----:B------:R-:W-:Y:S01]  /*6e10*/  SHF.R.U64 R47, R50, R47, R51 ;  /* 0x0000002f322f7219 */ /* 0x000fe20000001233 */
[----:B------:R-:W-:Y:S01]  /*6e20*/  IMAD.U32 R53, R46, -0x80000000, RZ ;  /* 0x800000002e357824 */ /* 0x000fe200078e00ff */
[----:B------:R-:W-:Y:S01]  /*6e30*/  LOP3.LUT R46, R48, 0x40000000, RZ, 0xe2, !PT ;  /* 0x40000000302e7812 */ /* 0x000fe200078ee2ff */
[----:B------:R-:W-:-:S02]  /*6e40*/  IMAD.SHL.U32 R49, R49, 0x20000000, RZ ;  /* 0x2000000031317824 */ /* 0x000fc400078e00ff */
[----:B------:R-:W-:Y:S01]  /*6e50*/  IMAD.SHL.U32 R52, R47, 0x10000000, RZ ;  /* 0x100000002f347824 */ /* 0x000fe200078e00ff */
[----:B------:R-:W-:Y:S02]  /*6e60*/  LOP3.LUT R46, R46, 0xbfffffff, R53, 0xf8, !PT ;  /* 0xbfffffff2e2e7812 */ /* 0x000fe400078ef835 */
[----:B------:R-:W-:Y:S02]  /*6e70*/  LOP3.LUT R53, R49, 0x20000000, RZ, 0xe2, !PT ;  /* 0x2000000031357812 */ /* 0x000fe400078ee2ff */
[----:B---3--:R-:W-:Y:S02]  /*6e80*/  IADD3 R49, PT, PT, -R44, 0x40, RZ ;  /* 0x000000402c317810 */ /* 0x008fe40007ffe1ff */
[----:B------:R-:W-:Y:S02]  /*6e90*/  LOP3.LUT R53, R53, 0xdfffffff, R46, 0xf8, !PT ;  /* 0xdfffffff35357812 */ /* 0x000fe400078ef82e */
[----:B------:R-:W1:Y:S01]  /*6ea0*/  LDC.64 R46, c[0x3][0xc40] ;  /* 0x00c31000ff2e7b82 */ /* 0x000e620000000a00 */
[----:B------:R-:W-:-:S02]  /*6eb0*/  SHF.R.U64 R44, R50, R49, R51 ;  /* 0x00000031322c7219 */ /* 0x000fc40000001233 */
[----:B------:R-:W-:Y:S02]  /*6ec0*/  IADD3 R49, PT, PT, -R45, 0x40, RZ ;  /* 0x000000402d317810 */ /* 0x000fe40007ffe1ff */
[----:B------:R-:W-:Y:S01]  /*6ed0*/  LOP3.LUT R52, R52, 0x10000000, RZ, 0xe2, !PT ;  /* 0x1000000034347812 */ /* 0x000fe200078ee2ff */
[----:B------:R-:W-:Y:S01]  /*6ee0*/  IMAD.SHL.U32 R54, R44, 0x8000000, RZ ;  /* 0x080000002c367824 */ /* 0x000fe200078e00ff */
[----:B------:R-:W-:Y:S01]  /*6ef0*/  SHF.R.U64 R48, R50, R49, R51 ;  /* 0x0000003132307219 */ /* 0x000fe20000001233 */
[----:B------:R-:W2:Y:S01]  /*6f00*/  LDC.64 R44, c[0x3][0xc48] ;  /* 0x00c31200ff2c7b82 */ /* 0x000ea20000000a00 */
[----:B0-----:R-:W-:Y:S02]  /*6f10*/  IADD3 R49, PT, PT, -R42, 0x40, RZ ;  /* 0x000000402a317810 */ /* 0x001fe40007ffe1ff */
        /* <DEDUP_REMOVED lines=10> */
[----:B------:R-:W0:Y:S01]  /*6fc0*/  LDC.64 R42, c[0x3][0xc50] ;  /* 0x00c31400ff2a7b82 */ /* 0x000e220000000a00 */
[----:B------:R-:W-:Y:S01]  /*6fd0*/  LOP3.LUT R53, R49, 0x2000000, RZ, 0xe2, !PT ;  /* 0x0200000031357812 */ /* 0x000fe200078ee2ff */
[----:B------:R-:W-:Y:S01]  /*6fe0*/  IMAD.SHL.U32 R48, R48, 0x1000000, RZ ;  /* 0x0100000030307824 */ /* 0x000fe200078e00ff */
[----:B-1----:R-:W-:-:S02]  /*6ff0*/  IADD3 R49, PT, PT, -R46, 0x40, RZ ;  /* 0x000000402e317810 */ /* 0x002fc40007ffe1ff */
[----:B------:R-:W-:Y:S02]  /*7000*/  LOP3.LUT R53, R53, 0xfdffffff, R52, 0xf8, !PT ;  /* 0xfdffffff35357812 */ /* 0x000fe400078ef834 */
[----:B------:R-:W-:Y:S02]  /*7010*/  LOP3.LUT R52, R48, 0x1000000, RZ, 0xe2, !PT ;  /* 0x0100000030347812 */ /* 0x000fe400078ee2ff */
[----:B------:R-:W-:Y:S02]  /*7020*/  SHF.R.U64 R49, R50, R49, R51 ;  /* 0x0000003132317219 */ /* 0x000fe40000001233 */
[----:B------:R-:W-:Y:S02]  /*7030*/  IADD3 R47, PT, PT, -R47, 0x40, RZ ;  /* 0x000000402f2f7810 */ /* 0x000fe40007ffe1ff */
[----:B------:R-:W-:Y:S01]  /*7040*/  LOP3.LUT R52, R52, 0xfeffffff, R53, 0xf8, !PT ;  /* 0xfeffffff34347812 */ /* 0x000fe200078ef835 */
[----:B------:R-:W-:Y:S01]  /*7050*/  IMAD.SHL.U32 R53, R49, 0x800000, RZ ;  /* 0x0080000031357824 */ /* 0x000fe200078e00ff */
[----:B------:R-:W-:-:S02]  /*7060*/  SHF.R.U64 R48, R50, R47, R51 ;  /* 0x0000002f32307219 */ /* 0x000fc40000001233 */
[----:B--2---:R-:W-:Y:S01]  /*7070*/  IADD3 R49, PT, PT, -R44, 0x40, RZ ;  /* 0x000000402c317810 */ /* 0x004fe20007ffe1ff */
[----:B------:R-:W1:Y:S01]  /*7080*/  LDC.64 R46, c[0x3][0xc58] ;  /* 0x00c31600ff2e7b82 */ /* 0x000e620000000a00 */
[----:B------:R-:W-:Y:S01]  /*7090*/  LOP3.LUT R53, R53, 0x800000, RZ, 0xe2, !PT ;  /* 0x0080000035357812 */ /* 0x000fe200078ee2ff */
[----:B------:R-:W-:Y:S01]  /*70a0*/  IMAD.SHL.U32 R48, R48, 0x400000, RZ ;  /* 0x0040000030307824 */ /* 0x000fe200078e00ff */
        /* <DEDUP_REMOVED lines=9> */
[----:B0-----:R-:W-:Y:S01]  /*7140*/  IADD3 R49, PT, PT, -R42, 0x40, RZ ;  /* 0x000000402a317810 */ /* 0x001fe20007ffe1ff */
[----:B------:R-:W0:Y:S01]  /*7150*/  LDC.64 R44, c[0x3][0xc60] ;  /* 0x00c31800ff2c7b82 */ /* 0x000e220000000a00 */
[----:B------:R-:W-:Y:S02]  /*7160*/  LOP3.LUT R53, R53, 0xffdfffff, R48, 0xf8, !PT ;  /* 0xffdfffff35357812 */ /* 0x000fe400078ef830 */
[----:B------:R-:W-:-:S02]  /*7170*/  LOP3.LUT R52, R52, 0x100000, RZ, 0xe2, !PT ;  /* 0x0010000034347812 */ /* 0x000fc400078ee2ff */
[----:B------:R-:W-:Y:S02]  /*7180*/  SHF.R.U64 R49, R50, R49, R51 ;  /* 0x0000003132317219 */ /* 0x000fe40000001233 */
[----:B------:R-:W-:Y:S02]  /*7190*/  IADD3 R43, PT, PT, -R43, 0x40, RZ ;  /* 0x000000402b2b7810 */ /* 0x000fe40007ffe1ff */
[----:B------:R-:W-:Y:S01]  /*71a0*/  LOP3.LUT R52, R52, 0xffefffff, R53, 0xf8, !PT ;  /* 0xffefffff34347812 */ /* 0x000fe200078ef835 */
[----:B------:R-:W-:Y:S01]  /*71b0*/  IMAD.SHL.U32 R53, R49, 0x80000, RZ ;  /* 0x0008000031357824 */ /* 0x000fe200078e00ff */
[----:B------:R-:W-:Y:S02]  /*71c0*/  SHF.R.U64 R48, R50, R43, R51 ;  /* 0x0000002b32307219 */ /* 0x000fe40000001233 */
[----:B------:R-:W2:Y:S01]  /*71d0*/  LDC.64 R42, c[0x3][0xc68] ;  /* 0x00c31a00ff2a7b82 */ /* 0x000ea20000000a00 */
[----:B-1----:R-:W-:Y:S02]  /*71e0*/  IADD3 R49, PT, PT, -R46, 0x40, RZ ;  /* 0x000000402e317810 */ /* 0x002fe40007ffe1ff */
[----:B------:R-:W-:Y:S01]  /*71f0*/  IMAD.SHL.U32 R46, R48, 0x40000, RZ ;  /* 0x00040000302e7824 */ /* 0x000fe200078e00ff */
[----:B------:R-:W-:-:S02]  /*7200*/  LOP3.LUT R53, R53, 0x80000, RZ, 0xe2, !PT ;  /* 0x0008000035357812 */ /* 0x000fc400078ee2ff */
[----:B------:R-:W-:Y:S02]  /*7210*/  SHF.R.U64 R49, R50, R49, R51 ;  /* 0x0000003132317219 */ /* 0x000fe40000001233 */
[----:B------:R-:W-:Y:S02]  /*7220*/  LOP3.LUT R53, R53, 0xfff7ffff, R52, 0xf8, !PT ;  /* 0xfff7ffff35357812 */ /* 0x000fe400078ef834 */
[----:B------:R-:W-:Y:S01]  /*7230*/  LOP3.LUT R46, R46, 0x40000, RZ, 0xe2, !PT ;  /* 0x000400002e2e7812 */ /* 0x000fe200078ee2ff */
[----:B------:R-:W-:Y:S01]  /*7240*/  IMAD.SHL.U32 R48, R49, 0x20000, RZ ;  /* 0x0002000031307824 */ /* 0x000fe200078e00ff */
[----:B------:R-:W-:Y:S02]  /*7250*/  IADD3 R47, PT, PT, -R47, 0x40, RZ ;  /* 0x000000402f2f7810 */ /* 0x000fe40007ffe1ff */
[----:B------:R-:W-:Y:S02]  /*7260*/  LOP3.LUT R49, R46, 0xfffbffff, R53, 0xf8, !PT ;  /* 0xfffbffff2e317812 */ /* 0x000fe400078ef835 */
[----:B------:R-:W-:-:S02]  /*7270*/  SHF.R.U64 R46, R50, R47, R51 ;  /* 0x0000002f322e7219 */ /* 0x000fc40000001233 */
[----:B0-----:R-:W-:Y:S02]  /*7280*/  IADD3 R47, PT, PT, -R44, 0x40, RZ ;  /* 0x000000402c2f7810 */ /* 0x001fe40007ffe1ff */
[----:B------:R-:W-:Y:S01]  /*7290*/  LOP3.LUT R48, R48, 0x20000, RZ, 0xe2, !PT ;  /* 0x0002000030307812 */ /* 0x000fe200078ee2ff */
[----:B------:R-:W-:Y:S01]  /*72a0*/  IMAD.U32 R55, R46, 0x10000, RZ ;  /* 0x000100002e377824 */ /* 0x000fe200078e00ff */
[----:B------:R-:W-:Y:S02]  /*72b0*/  IADD3 R53, PT, PT, -R45, 0x40, RZ ;  /* 0x000000402d357810 */ /* 0x000fe40007ffe1ff */
[----:B------:R-:W-:Y:S01]  /*72c0*/  SHF.R.U64 R47, R50, R47, R51 ;  /* 0x0000002f322f7219 */ /* 0x000fe20000001233 */
[----:B------:R-:W0:Y:S01]  /*72d0*/  LDC.64 R44, c[0x3][0xc70] ;  /* 0x00c31c00ff2c7b82 */ /* 0x000e220000000a00 */
[----:B------:R-:W-:Y:S02]  /*72e0*/  LOP3.LUT R46, R48, 0xfffdffff, R49, 0xf8, !PT ;  /* 0xfffdffff302e7812 */ /* 0x000fe400078ef831 */
[----:B------:R-:W-:Y:S01]  /*72f0*/  LOP3.LUT R55, R55, 0x10000, RZ, 0xe2, !PT ;  /* 0x0001000037377812 */ /* 0x000fe200078ee2ff */
[----:B------:R-:W-:Y:S01]  /*7300*/  IMAD.SHL.U32 R52, R47, 0x8000, RZ ;  /* 0x000080002f347824 */ /* 0x000fe200078e00ff */
[----:B------:R-:W-:-:S02]  /*7310*/  SHF.R.U64 R53, R50, R53, R51 ;  /* 0x0000003532357219 */ /* 0x000fc40000001233 */
[----:B--2---:R-:W-:Y:S01]  /*7320*/  IADD3 R47, PT, PT, -R42, 0x40, RZ ;  /* 0x000000402a2f7810 */ /* 0x004fe20007ffe1ff */
[----:B------:R-:W1:Y:S01]  /*7330*/  LDC.64 R48, c[0x3][0xca0] ;  /* 0x00c32800ff307b82 */ /* 0x000e620000000a00 */
[----:B------:R-:W-:Y:S02]  /*7340*/  LOP3.LUT R55, R55, 0xfffeffff, R46, 0xf8, !PT ;  /* 0xfffeffff37377812 */ /* 0x000fe400078ef82e */
[----:B------:R-:W-:Y:S01]  /*7350*/  LOP3.LUT R46, R52, 0x8000, RZ, 0xe2, !PT ;  /* 0x00008000342e7812 */ /* 0x000fe200078ee2ff */
[----:B------:R-:W-:Y:S01]  /*7360*/  IMAD.SHL.U32 R52, R53, 0x4000, RZ ;  /* 0x0000400035347824 */ /* 0x000fe200078e00ff */
[----:B------:R-:W-:Y:S02]  /*7370*/  SHF.R.U64 R42, R50, R47, R51 ;  /* 0x0000002f322a7219 */ /* 0x000fe40000001233 */
[----:B------:R-:W-:Y:S02]  /*7380*/  LOP3.LUT R53, R46, 0xffff7fff, R55, 0xf8, !PT ;  /* 0xffff7fff2e357812 */ /* 0x000fe400078ef837 */
[----:B------:R-:W-:Y:S01]  /*7390*/  IADD3 R47, PT, PT, -R43, 0x40, RZ ;  /* 0x000000402b2f7810 */ /* 0x000fe20007ffe1ff */
[----:B------:R-:W-:Y:S01]  /*73a0*/  IMAD.SHL.U32 R77, R42, 0x2000, RZ ;  /* 0x000020002a4d7824 */ /* 0x000fe200078e00ff */
[----:B------:R-:W-:Y:S01]  /*73b0*/  LOP3.LUT R46, R52, 0x4000, RZ, 0xe2, !PT ;  /* 0x00004000342e7812 */ /* 0x000fe200078ee2ff */
[----:B------:R-:W2:Y:S01]  /*73c0*/  LDC.64 R42, c[0x3][0xca8] ;  /* 0x00c32a00ff2a7b82 */ /* 0x000ea20000000a00 */
[----:B------:R-:W-:-:S02]  /*73d0*/  SHF.R.U64 R47, R50, R47, R51 ;  /* 0x0000002f322f7219 */ /* 0x000fc40000001233 */
[----:B------:R-:W-:Y:S02]  /*73e0*/  LOP3.LUT R46, R46, 0xffffbfff, R53, 0xf8, !PT ;  /* 0xffffbfff2e2e7812 */ /* 0x000fe400078ef835 */
[----:B------:R-:W-:Y:S01]  /*73f0*/  LOP3.LUT R77, R77, 0x2000, RZ, 0xe2, !PT ;  /* 0x000020004d4d7812 */ /* 0x000fe200078ee2ff */
[----:B------:R-:W-:Y:S01]  /*7400*/  IMAD.SHL.U32 R54, R47, 0x1000, RZ ;  /* 0x000010002f367824 */ /* 0x000fe200078e00ff */
[----:B0-----:R-:W-:Y:S02]  /*7410*/  IADD3 R53, PT, PT, -R44, 0x40, RZ ;  /* 0x000000402c357810 */ /* 0x001fe40007ffe1ff */
[----:B------:R-:W-:Y:S02]  /*7420*/  LOP3.LUT R77, R77, 0xffffdfff, R46, 0xf8, !PT ;  /* 0xffffdfff4d4d7812 */ /* 0x000fe400078ef82e */
[----:B------:R-:W0:Y:S01]  /*7430*/  LDC.64 R46, c[0x3][0xc78] ;  /* 0x00c31e00ff2e7b82 */ /* 0x000e220000000a00 */
[----:B-1----:R-:W-:Y:S02]  /*7440*/  IADD3 R55, PT, PT, -R48, 0x40, RZ ;  /* 0x0000004030377810 */ /* 0x002fe40007ffe1ff */
[----:B------:R-:W-:-:S02]  /*7450*/  IADD3 R49, PT, PT, -R49, 0x40, RZ ;  /* 0x0000004031317810 */ /* 0x000fc40007ffe1ff */
[C-C-:B------:R-:W-:Y:S02]  /*7460*/  SHF.R.U64 R53, R50.reuse, R53, R51.reuse ;  /* 0x0000003532357219 */ /* 0x140fe40000001233 */
[C-C-:B------:R-:W-:Y:S02]  /*7470*/  SHF.R.U64 R52, R50.reuse, R55, R51.reuse ;  /* 0x0000003732347219 */ /* 0x140fe40000001233 */
[----:B------:R-:W-:Y:S01]  /*7480*/  SHF.R.U64 R49, R50, R49, R51 ;  /* 0x0000003132317219 */ /* 0x000fe20000001233 */
[----:B------:R-:W-:Y:S01]  /*7490*/  IMAD.SHL.U32 R79, R53, 0x800, RZ ;  /* 0x00000800354f7824 */ /* 0x000fe200078e00ff */
[----:B------:R-:W-:Y:S02]  /*74a0*/  LOP3.LUT R54, R54, 0x1000, RZ, 0xe2, !PT ;  /* 0x0000100036367812 */ /* 0x000fe400078ee2ff */
[----:B------:R-:W-:Y:S02]  /*74b0*/  LOP3.LUT R52, R52, 0x1, RZ, 0xc0, !PT ;  /* 0x0000000134347812 */ /* 0x000fe400078ec0ff */
[----:B------:R-:W-:-:S02]  /*74c0*/  LOP3.LUT R53, R49, 0x1, RZ, 0xc0, !PT ;  /* 0x0000000131357812 */ /* 0x000fc400078ec0ff */
[----:B------:R-:W-:Y:S01]  /*74d0*/  LOP3.LUT R54, R54, 0xffffefff, R77, 0xf8, !PT ;  /* 0xffffefff36367812 */ /* 0x000fe200078ef84d */
[----:B------:R-:W-:Y:S01]  /*74e0*/  IMAD.U32 R44, R52, -0x80000000, RZ ;  /* 0x80000000342c7824 */ /* 0x000fe200078e00ff */
[----:B------:R-:W-:Y:S01]  /*74f0*/  IADD3 R45, PT, PT, -R45, 0x40, RZ ;  /* 0x000000402d2d7810 */ /* 0x000fe20007ffe1ff */
[----:B------:R-:W-:Y:S01]  /*7500*/  IMAD.SHL.U32 R77, R53, 0x40000000, RZ ;  /* 0x40000000354d7824 */ /* 0x000fe200078e00ff */
[----:B------:R-:W1:Y:S01]  /*7510*/  LDC.64 R48, c[0x3][0xcb0] ;  /* 0x00c32c00ff307b82 */ /* 0x000e620000000a00 */
[----:B------:R-:W-:Y:S02]  /*7520*/  LOP3.LUT R79, R79, 0x800, RZ, 0xe2, !PT ;  /* 0x000008004f4f7812 */ /* 0x000fe400078ee2ff */
[----:B--2---:R-:W-:Y:S02]  /*7530*/  IADD3 R55, PT, PT, -R42, 0x40, RZ ;  /* 0x000000402a377810 */ /* 0x004fe40007ffe1ff */
[----:B------:R-:W-:Y:S02]  /*7540*/  SHF.R.U64 R42, R50, R45, R51 ;  /* 0x0000002d322a7219 */ /* 0x000fe40000001233 */
[----:B------:R-:W-:-:S02]  /*7550*/  LOP3.LUT R77, R77, 0xbfffffff, R44, 0xf8, !PT ;  /* 0xbfffffff4d4d7812 */ /* 0x000fc400078ef82c */
[----:B------:R-:W2:Y:S01]  /*7560*/  LDC.64 R44, c[0x3][0xc80] ;  /* 0x00c32000ff2c7b82 */ /* 0x000ea20000000a00 */
[----:B------:R-:W-:Y:S01]  /*7570*/  LOP3.LUT R79, R79, 0xfffff7ff, R54, 0xf8, !PT ;  /* 0xfffff7ff4f4f7812 */ /* 0x000fe200078ef836 */
[----:B------:R-:W-:Y:S01]  /*7580*/  IMAD.SHL.U32 R42, R42, 0x400, RZ ;  /* 0x000004002a2a7824 */ /* 0x000fe200078e00ff */
[--C-:B------:R-:W-:Y:S02]  /*7590*/  SHF.R.U64 R54, R50, R55, R51.reuse ;  /* 0x0000003732367219 */ /* 0x100fe40000001233 */
[----:B0-----:R-:W-:Y:S02]  /*75a0*/  IADD3 R55, PT, PT, -R46, 0x40, RZ ;  /* 0x000000402e377810 */ /* 0x001fe40007ffe1ff */
[----:B------:R-:W-:Y:S02]  /*75b0*/  IADD3 R43, PT, PT, -R43, 0x40, RZ ;  /* 0x000000402b2b7810 */ /* 0x000fe40007ffe1ff */
[----:B------:R-:W-:Y:S02]  /*75c0*/  SHF.R.U64 R55, R50, R55, R51 ;  /* 0x0000003732377219 */ /* 0x000fe40000001233 */
[----:B------:R-:W-:-:S02]  /*75d0*/  LOP3.LUT R54, R54, 0x1, RZ, 0xc0, !PT ;  /* 0x0000000136367812 */ /* 0x000fc400078ec0ff */
[----:B------:R-:W-:Y:S01]  /*75e0*/  SHF.R.U64 R43, R50, R43, R51 ;  /* 0x0000002b322b7219 */ /* 0x000fe20000001233 */
[----:B------:R-:W-:Y:S01]  /*75f0*/  IMAD.SHL.U32 R81, R55, 0x200, RZ ;  /* 0x0000020037517824 */ /* 0x000fe200078e00ff */
[----:B------:R-:W-:Y:S01]  /*7600*/  LOP3.LUT R76, R42, 0x400, RZ, 0xe2, !PT ;  /* 0x000004002a4c7812 */ /* 0x000fe200078ee2ff */
[----:B------:R-:W-:Y:S01]  /*7610*/  IMAD.SHL.U32 R46, R54, 0x20000000, RZ ;  /* 0x20000000362e7824 */ /* 0x000fe200078e00ff */
[----:B------:R-:W-:Y:S02]  /*7620*/  LOP3.LUT R55, R43, 0x1, RZ, 0xc0, !PT ;  /* 0x000000012b377812 */ /* 0x000fe400078ec0ff */
[----:B------:R-:W-:Y:S01]  /*7630*/  IADD3 R47, PT, PT, -R47, 0x40, RZ ;  /* 0x000000402f2f7810 */ /* 0x000fe20007ffe1ff */
[----:B------:R-:W0:Y:S01]  /*7640*/  LDC.64 R42, c[0x3][0xcb8] ;  /* 0x00c32e00ff2a7b82 */ /* 0x000e220000000a00 */
[----:B------:R-:W-:Y:S01]  /*7650*/  LOP3.LUT R76, R76, 0xfffffbff, R79, 0xf8, !PT ;  /* 0xfffffbff4c4c7812 */ /* 0x000fe200078ef84f */
[----:B------:R-:W-:Y:S01]  /*7660*/  IMAD.SHL.U32 R79, R55, 0x10000000, RZ ;  /* 0x10000000374f7824 */ /* 0x000fe200078e00ff */
[----:B------:R-:W-:-:S02]  /*7670*/  SHF.R.U64 R47, R50, R47, R51 ;  /* 0x0000002f322f7219 */ /* 0x000fc40000001233 */
[----:B------:R-:W-:Y:S02]  /*7680*/  LOP3.LUT R46, R46, 0xdfffffff, R77, 0xf8, !PT ;  /* 0xdfffffff2e2e7812 */ /* 0x000fe400078ef84d */
[----:B------:R-:W-:Y:S01]  /*7690*/  LOP3.LUT R81, R81, 0x200, RZ, 0xe2, !PT ;  /* 0x0000020051517812 */ /* 0x000fe200078ee2ff */
[----:B------:R-:W-:Y:S01]  /*76a0*/  IMAD.SHL.U32 R78, R47, 0x100, RZ ;  /* 0x000001002f4e7824 */ /* 0x000fe200078e00ff */
[----:B-1----:R-:W-:Y:S02]  /*76b0*/  IADD3 R77, PT, PT, -R48, 0x40, RZ ;  /* 0x00000040304d7810 */ /* 0x002fe40007ffe1ff */
[----:B------:R-:W-:Y:S02]  /*76c0*/  LOP3.LUT R81, R81, 0xfffffdff, R76, 0xf8, !PT ;  /* 0xfffffdff51517812 */ /* 0x000fe400078ef84c */
[----:B------:R-:W-:Y:S02]  /*76d0*/  SHF.R.U64 R76, R50, R77, R51 ;  /* 0x0000004d324c7219 */ /* 0x000fe40000001233 */
[----:B--2---:R-:W-:-:S02]  /*76e0*/  IADD3 R47, PT, PT, -R44, 0x40, RZ ;  /* 0x000000402c2f7810 */ /* 0x004fc40007ffe1ff */
[----:B------:R-:W-:Y:S02]  /*76f0*/  LOP3.LUT R76, R76, 0x1, RZ, 0xc0, !PT ;  /* 0x000000014c4c7812 */ /* 0x000fe400078ec0ff */
[----:B------:R-:W-:Y:S02]  /*7700*/  LOP3.LUT R78, R78, 0x100, RZ, 0xe2, !PT ;  /* 0x000001004e4e7812 */ /* 0x000fe400078ee2ff */
[----:B------:R-:W-:Y:S01]  /*7710*/  SHF.R.U64 R47, R50, R47, R51 ;  /* 0x0000002f322f7219 */ /* 0x000fe20000001233 */
[----:B------:R-:W-:Y:S01]  /*7720*/  IMAD.SHL.U32 R44, R76, 0x8000000, RZ ;  /* 0x080000004c2c7824 */ /* 0x000fe200078e00ff */
[----:B------:R-:W-:Y:S02]  /*7730*/  IADD3 R77, PT, PT, -R49, 0x40, RZ ;  /* 0x00000040314d7810 */ /* 0x000fe40007ffe1ff */
[----:B------:R-:W1:Y:S01]  /*7740*/  LDC.64 R48, c[0x3][0xcc0] ;  /* 0x00c33000ff307b82 */ /* 0x000e620000000a00 */
[----:B------:R-:W-:Y:S01]  /*7750*/  LOP3.LUT R78, R78, 0xfffffeff, R81, 0xf8, !PT ;  /* 0xfffffeff4e4e7812 */ /* 0x000fe200078ef851 */
[----:B------:R-:W-:Y:S01]  /*7760*/  IMAD.SHL.U32 R81, R47, 0x80, RZ ;  /* 0x000000802f517824 */ /* 0x000fe200078e00ff */
[----:B------:R-:W-:-:S02]  /*7770*/  LOP3.LUT R79, R79, 0xefffffff, R46, 0xf8, !PT ;  /* 0xefffffff4f4f7812 */ /* 0x000fc400078ef82e */
[----:B------:R-:W-:Y:S02]  /*7780*/  SHF.R.U64 R77, R50, R77, R51 ;  /* 0x0000004d324d7219 */ /* 0x000fe40000001233 */
[----:B------:R-:W-:Y:S01]  /*7790*/  LOP3.LUT R44, R44, 0xf7ffffff, R79, 0xf8, !PT ;  /* 0xf7ffffff2c2c7812 */ /* 0x000fe200078ef84f */
[----:B------:R-:W2:Y:S01]  /*77a0*/  LDC.64 R46, c[0x3][0xc88] ;  /* 0x00c32200ff2e7b82 */ /* 0x000ea20000000a00 */
[----:B------:R-:W-:Y:S02]  /*77b0*/  LOP3.LUT R81, R81, 0x80, RZ, 0xe2, !PT ;  /* 0x0000008051517812 */ /* 0x000fe400078ee2ff */
[----:B0-----:R-:W-:Y:S02]  /*77c0*/  IADD3 R79, PT, PT, -R42, 0x40, RZ ;  /* 0x000000402a4f7810 */ /* 0x001fe40007ffe1ff */
[----:B------:R-:W-:Y:S02]  /*77d0*/  LOP3.LUT R77, R77, 0x1, RZ, 0xc0, !PT ;  /* 0x000000014d4d7812 */ /* 0x000fe400078ec0ff */
[----:B------:R-:W-:-:S02]  /*77e0*/  LOP3.LUT R81, R81, 0xffffff7f, R78, 0xf8, !PT ;  /* 0xffffff7f51517812 */ /* 0x000fc400078ef84e */
[--C-:B------:R-:W-:Y:S01]  /*77f0*/  SHF.R.U64 R78, R50, R79, R51.reuse ;  /* 0x0000004f324e7219 */ /* 0x100fe20000001233 */
[----:B------:R-:W-:Y:S01]  /*7800*/  IMAD.SHL.U32 R83, R77, 0x4000000, RZ ;  /* 0x040000004d537824 */ /* 0x000fe200078e00ff */
[----:B------:R-:W-:Y:S02]  /*7810*/  IADD3 R79, PT, PT, -R43, 0x40, RZ ;  /* 0x000000402b4f7810 */ /* 0x000fe40007ffe1ff */
[----:B------:R-:W0:Y:S01]  /*7820*/  LDC.64 R42, c[0x3][0xcc8] ;  /* 0x00c33200ff2a7b82 */ /* 0x000e220000000a00 */
[----:B------:R-:W-:Y:S02]  /*7830*/  LOP3.LUT R78, R78, 0x1, RZ, 0xc0, !PT ;  /* 0x000000014e4e7812 */ /* 0x000fe400078ec0ff */
[----:B------:R-:W-:Y:S02]  /*7840*/  IADD3 R45, PT, PT, -R45, 0x40, RZ ;  /* 0x000000402d2d7810 */ /* 0x000fe40007ffe1ff */
[--C-:B------:R-:W-:Y:S02]  /*7850*/  SHF.R.U64 R79, R50, R79, R51.reuse ;  /* 0x0000004f324f7219 */ /* 0x100fe40000001233 */
[----:B------:R-:W-:Y:S01]  /*7860*/  LOP3.LUT R83, R83, 0xfbffffff, R44, 0xf8, !PT ;  /* 0xfbffffff53537812 */ /* 0x000fe200078ef82c */
[----:B------:R-:W-:Y:S01]  /*7870*/  IMAD.SHL.U32 R44, R78, 0x2000000, RZ ;  /* 0x020000004e2c7824 */ /* 0x000fe200078e00ff */
[----:B------:R-:W-:-:S02]  /*7880*/  SHF.R.U64 R80, R50, R45, R51 ;  /* 0x0000002d32507219 */ /* 0x000fc40000001233 */
[----:B------:R-:W-:Y:S02]  /*7890*/  LOP3.LUT R79, R79, 0x1, RZ, 0xc0, !PT ;  /* 0x000000014f4f7812 */ /* 0x000fe400078ec0ff */
[----:B-1----:R-:W-:Y:S01]  /*78a0*/  IADD3 R45, PT, PT, -R48, 0x40, RZ ;  /* 0x00000040302d7810 */ /* 0x002fe20007ffe1ff */
[----:B------:R-:W-:Y:S01]  /*78b0*/  IMAD.SHL.U32 R48, R80, 0x40, RZ ;  /* 0x0000004050307824 */ /* 0x000fe200078e00ff */
[----:B------:R-:W-:Y:S01]  /*78c0*/  LOP3.LUT R44, R44, 0xfdffffff, R83, 0xf8, !PT ;  /* 0xfdffffff2c2c7812 */ /* 0x000fe200078ef853 */
[----:B------:R-:W-:Y:S01]  /*78d0*/  IMAD.SHL.U32 R87, R79, 0x1000000, RZ ;  /* 0x010000004f577824 */ /* 0x000fe200078e00ff */
[----:B--2---:R-:W-:Y:S02]  /*78e0*/  IADD3 R83, PT, PT, -R46, 0x40, RZ ;  /* 0x000000402e537810 */ /* 0x004fe40007ffe1ff */
[----:B------:R-:W-:Y:S02]  /*78f0*/  SHF.R.U64 R45, R50, R45, R51 ;  /* 0x0000002d322d7219 */ /* 0x000fe40000001233 */
[----:B------:R-:W-:-:S02]  /*7900*/  LOP3.LUT R48, R48, 0x40, RZ, 0xe2, !PT ;  /* 0x0000004030307812 */ /* 0x000fc400078ee2ff */
[----:B------:R-:W-:Y:S02]  /*7910*/  SHF.R.U64 R83, R50, R83, R51 ;  /* 0x0000005332537219 */ /* 0x000fe40000001233 */
[----:B------:R-:W-:Y:S02]  /*7920*/  LOP3.LUT R80, R45, 0x1, RZ, 0xc0, !PT ;  /* 0x000000012d507812 */ /* 0x000fe400078ec0ff */
[----:B------:R-:W-:Y:S01]  /*7930*/  LOP3.LUT R87, R87, 0xfeffffff, R44, 0xf8, !PT ;  /* 0xfeffffff57577812 */ /* 0x000fe200078ef82c */
[----:B------:R-:W-:Y:S01]  /*7940*/  IMAD.SHL.U32 R84, R83, 0x20, RZ ;  /* 0x0000002053547824 */ /* 0x000fe200078e00ff */
[----:B------:R-:W-:Y:S01]  /*7950*/  IADD3 R85, PT, PT, -R49, 0x40, RZ ;  /* 0x0000004031557810 */ /* 0x000fe20007ffe1ff */
[----:B------:R-:W1:Y:S01]  /*7960*/  LDC.64 R44, c[0x3][0xcd0] ;  /* 0x00c33400ff2c7b82 */ /* 0x000e620000000a00 */
[----:B------:R-:W-:Y:S01]  /*7970*/  LOP3.LUT R81, R48, 0xffffffbf, R81, 0xf8, !PT ;  /* 0xffffffbf30517812 */ /* 0x000fe200078ef851 */
[----:B------:R-:W-:Y:S01]  /*7980*/  IMAD.SHL.U32 R46, R80, 0x800000, RZ ;  /* 0x00800000502e7824 */ /* 0x000fe200078e00ff */
[----:B------:R-:W-:-:S02]  /*7990*/  SHF.R.U64 R82, R50, R85, R51 ;  /* 0x0000005532527219 */ /* 0x000fc40000001233 */
[----:B------:R-:W-:Y:S02]  /*79a0*/  IADD3 R47, PT, PT, -R47, 0x40, RZ ;  /* 0x000000402f2f7810 */ /* 0x000fe40007ffe1ff */
[----:B0-----:R-:W-:Y:S01]  /*79b0*/  IADD3 R83, PT, PT, -R42, 0x40, RZ ;  /* 0x000000402a537810 */ /* 0x001fe20007ffe1ff */
[----:B------:R-:W0:Y:S01]  /*79c0*/  LDC.64 R48, c[0x3][0xc90] ;  /* 0x00c32400ff307b82 */ /* 0x000e220000000a00 */
[----:B------:R-:W-:Y:S02]  /*79d0*/  LOP3.LUT R82, R82, 0x1, RZ, 0xc0, !PT ;  /* 0x0000000152527812 */ /* 0x000fe400078ec0ff */
[----:B------:R-:W-:Y:S02]  /*79e0*/  LOP3.LUT R84, R84, 0x20, RZ, 0xe2, !PT ;  /* 0x0000002054547812 */ /* 0x000fe400078ee2ff */
[--C-:B------:R-:W-:Y:S01]  /*79f0*/  SHF.R.U64 R42, R50, R47, R51.reuse ;  /* 0x0000002f322a7219 */ /* 0x100fe20000001233 */
[----:B------:R-:W-:Y:S01]  /*7a00*/  IMAD.SHL.U32 R47, R82, 0x400000, RZ ;  /* 0x00400000522f7824 */ /* 0x000fe200078e00ff */
[----:B------:R-:W-:-:S02]  /*7a10*/  SHF.R.U64 R83, R50, R83, R51 ;  /* 0x0000005332537219 */ /* 0x000fc40000001233 */
[----:B------:R-:W-:Y:S01]  /*7a20*/  LOP3.LUT R85, R84, 0xffffffdf, R81, 0xf8, !PT ;  /* 0xffffffdf54557812 */ /* 0x000fe200078ef851 */
[----:B------:R-:W-:Y:S01]  /*7a30*/  IMAD.SHL.U32 R42, R42, 0x10, RZ ;  /* 0x000000102a2a7824 */ /* 0x000fe200078e00ff */
[----:B------:R-:W-:Y:S02]  /*7a40*/  LOP3.LUT R46, R46, 0xff7fffff, R87, 0xf8, !PT ;  /* 0xff7fffff2e2e7812 */ /* 0x000fe400078ef857 */
[----:B------:R-:W-:Y:S02]  /*7a50*/  LOP3.LUT R81, R83, 0x1, RZ, 0xc0, !PT ;  /* 0x0000000153517812 */ /* 0x000fe400078ec0ff */
[----:B------:R-:W-:Y:S02]  /*7a60*/  IADD3 R43, PT, PT, -R43, 0x40, RZ ;  /* 0x000000402b2b7810 */ /* 0x000fe40007ffe1ff */
[----:B------:R-:W-:Y:S01]  /*7a70*/  LOP3.LUT R83, R47, 0xffbfffff, R46, 0xf8, !PT ;  /* 0xffbfffff2f537812 */ /* 0x000fe200078ef82e */
[----:B------:R-:W-:Y:S01]  /*7a80*/  IMAD.SHL.U32 R84, R81, 0x200000, RZ ;  /* 0x0020000051547824 */ /* 0x000fe200078e00ff */
[----:B------:R-:W-:Y:S01]  /*7a90*/  LOP3.LUT R42, R42, 0x10, RZ, 0xe2, !PT ;  /* 0x000000102a2a7812 */ /* 0x000fe200078ee2ff */
[----:B------:R-:W2:Y:S01]  /*7aa0*/  LDC.64 R46, c[0x3][0xcd8] ;  /* 0x00c33600ff2e7b82 */ /* 0x000ea20000000a00 */
[----:B------:R-:W-:-:S02]  /*7ab0*/  SHF.R.U64 R43, R50, R43, R51 ;  /* 0x0000002b322b7219 */ /* 0x000fc40000001233 */
[----:B------:R-:W-:Y:S02]  /*7ac0*/  LOP3.LUT R84, R84, 0xffdfffff, R83, 0xf8, !PT ;  /* 0xffdfffff54547812 */ /* 0x000fe400078ef853 */
[----:B------:R-:W-:Y:S02]  /*7ad0*/  LOP3.LUT R85, R42, 0xffffffef, R85, 0xf8, !PT ;  /* 0xffffffef2a557812 */ /* 0x000fe400078ef855 */
[----:B------:R-:W-:Y:S02]  /*7ae0*/  LOP3.LUT R83, R43, 0x1, RZ, 0xc0, !PT ;  /* 0x000000012b537812 */ /* 0x000fe400078ec0ff */
[----:B-1----:R-:W-:Y:S01]  /*7af0*/  IADD3 R89, PT, PT, -R44, 0x40, RZ ;  /* 0x000000402c597810 */ /* 0x002fe20007ffe1ff */
[----:B------:R-:W1:Y:S01]  /*7b00*/  LDC.64 R42, c[0x3][0xc98] ;  /* 0x00c32600ff2a7b82 */ /* 0x000e620000000a00 */
[----:B0-----:R-:W-:Y:S02]  /*7b10*/  IADD3 R87, PT, PT, -R48, 0x40, RZ ;  /* 0x0000004030577810 */ /* 0x001fe40007ffe1ff */
[----:B------:R-:W-:Y:S01]  /*7b20*/  SHF.R.U64 R48, R50, R89, R51 ;  /* 0x0000005932307219 */ /* 0x000fe20000001233 */
[----:B------:R-:W-:Y:S01]  /*7b30*/  IMAD.SHL.U32 R89, R83, 0x100000, RZ ;  /* 0x0010000053597824 */ /* 0x000fe200078e00ff */
[----:B------:R-:W-:-:S02]  /*7b40*/  IADD3 R45, PT, PT, -R45, 0x40, RZ ;  /* 0x000000402d2d7810 */ /* 0x000fc40007ffe1ff */
[--C-:B------:R-:W-:Y:S02]  /*7b50*/  SHF.R.U64 R87, R50, R87, R51.reuse ;  /* 0x0000005732577219 */ /* 0x100fe40000001233 */
[----:B------:R-:W-:Y:S02]  /*7b60*/  LOP3.LUT R48, R48, 0x1, RZ, 0xc0, !PT ;  /* 0x0000000130307812 */ /* 0x000fe400078ec0ff */
[----:B------:R-:W-:Y:S01]  /*7b70*/  LOP3.LUT R86, R89, 0xffefffff, R84, 0xf8, !PT ;  /* 0xffefffff59567812 */ /* 0x000fe200078ef854 */
[----:B------:R-:W-:Y:S01]  /*7b80*/  IMAD.SHL.U32 R88, R87, 0x8, RZ ;  /* 0x0000000857587824 */ /* 0x000fe200078e00ff */
[----:B------:R-:W-:Y:S01]  /*7b90*/  SHF.R.U64 R84, R50, R45, R51 ;  /* 0x0000002d32547219 */ /* 0x000fe20000001233 */
[----:B------:R-:W-:Y:S01]  /*7ba0*/  IMAD.SHL.U32 R87, R48, 0x80000, RZ ;  /* 0x0008000030577824 */ /* 0x000fe200078e00ff */
[----:B------:R-:W0:Y:S01]  /*7bb0*/  LDC.64 R44, c[0x3][0xce0] ;  /* 0x00c33800ff2c7b82 */ /* 0x000e220000000a00 */
[----:B------:R-:W-:Y:S02]  /*7bc0*/  IADD3 R49, PT, PT, -R49, 0x40, RZ ;  /* 0x0000004031317810 */ /* 0x000fe40007ffe1ff */
[----:B------:R-:W-:-:S02]  /*7bd0*/  LOP3.LUT R84, R84, 0x1, RZ, 0xc0, !PT ;  /* 0x0000000154547812 */ /* 0x000fc400078ec0ff */
[----:B--2---:R-:W-:Y:S02]  /*7be0*/  IADD3 R89, PT, PT, -R46, 0x40, RZ ;  /* 0x000000402e597810 */ /* 0x004fe40007ffe1ff */
[----:B------:R-:W-:Y:S02]  /*7bf0*/  LOP3.LUT R88, R88, 0x8, RZ, 0xe2, !PT ;  /* 0x0000000858587812 */ /* 0x000fe400078ee2ff */
[----:B------:R-:W-:Y:S01]  /*7c00*/  LOP3.LUT R86, R87, 0xfff7ffff, R86, 0xf8, !PT ;  /* 0xfff7ffff57567812 */ /* 0x000fe200078ef856 */
[----:B------:R-:W-:Y:S01]  /*7c10*/  IMAD.SHL.U32 R87, R84, 0x40000, RZ ;  /* 0x0004000054577824 */ /* 0x000fe200078e00ff */
[C-C-:B------:R-:W-:Y:S02]  /*7c20*/  SHF.R.U64 R46, R50.reuse, R49, R51.reuse ;  /* 0x00000031322e7219 */ /* 0x140fe40000001233 */
[----:B------:R-:W-:Y:S02]  /*7c30*/  SHF.R.U64 R49, R50, R89, R51 ;  /* 0x0000005932317219 */ /* 0x000fe40000001233 */
[----:B------:R-:W-:Y:S01]  /*7c40*/  LOP3.LUT R85, R88, 0xfffffff7, R85, 0xf8, !PT ;  /* 0xfffffff758557812 */ /* 0x000fe200078ef855 */
[----:B------:R-:W-:Y:S01]  /*7c50*/  IMAD.SHL.U32 R88, R46, 0x4, RZ ;  /* 0x000000042e587824 */ /* 0x000fe200078e00ff */
[----:B-1----:R-:W-:-:S02]  /*7c60*/  IADD3 R89, PT, PT, -R42, 0x40, RZ ;  /* 0x000000402a597810 */ /* 0x002fc40007ffe1ff */
[----:B------:R-:W-:Y:S02]  /*7c70*/  LOP3.LUT R86, R87, 0xfffbffff, R86, 0xf8, !PT ;  /* 0xfffbffff57567812 */ /* 0x000fe400078ef856 */
[----:B------:R-:W-:Y:S02]  /*7c80*/  IADD3 R87, PT, PT, -R47, 0x40, RZ ;  /* 0x000000402f577810 */ /* 0x000fe40007ffe1ff */
[----:B------:R-:W-:Y:S01]  /*7c90*/  LOP3.LUT R49, R49, 0x1, RZ, 0xc0, !PT ;  /* 0x0000000131317812 */ /* 0x000fe200078ec0ff */
[----:B------:R-:W1:Y:S01]  /*7ca0*/  LDC.64 R46, c[0x3][0xce8] ;  /* 0x00c33a00ff2e7b82 */ /* 0x000e620000000a00 */
[--C-:B------:R-:W-:Y:S02]  /*7cb0*/  SHF.R.U64 R89, R50, R89, R51.reuse ;  /* 0x0000005932597219 */ /* 0x100fe40000001233 */
[----:B------:R-:W-:Y:S02]  /*7cc0*/  LOP3.LUT R42, R88, 0x4, RZ, 0xe2, !PT ;  /* 0x00000004582a7812 */ /* 0x000fe400078ee2ff */
[----:B------:R-:W-:Y:S01]  /*7cd0*/  SHF.R.U64 R88, R50, R87, R51 ;  /* 0x0000005732587219 */ /* 0x000fe20000001233 */
[----:B------:R-:W-:Y:S01]  /*7ce0*/  IMAD.SHL.U32 R87, R49, 0x20000, RZ ;  /* 0x0002000031577824 */ /* 0x000fe200078e00ff */
[----:B------:R-:W-:Y:S01]  /*7cf0*/  LOP3.LUT R42, R42, 0xfffffffb, R85, 0xf8, !PT ;  /* 0xfffffffb2a2a7812 */ /* 0x000fe200078ef855 */
[----:B------:R-:W-:Y:S01]  /*7d00*/  IMAD.SHL.U32 R89, R89, 0x2, RZ ;  /* 0x0000000259597824 */ /* 0x000fe200078e00ff */
[----:B------:R-:W-:-:S02]  /*7d10*/  LOP3.LUT R85, R88, 0x1, RZ, 0xc0, !PT ;  /* 0x0000000158557812 */ /* 0x000fc400078ec0ff */
[----:B------:R-:W-:Y:S02]  /*7d20*/  LOP3.LUT R86, R87, 0xfffdffff, R86, 0xf8, !PT ;  /* 0xfffdffff57567812 */ /* 0x000fe400078ef856 */
[----:B0-----:R-:W-:Y:S02]  /*7d30*/  IADD3 R87, PT, PT, -R44, 0x40, RZ ;  /* 0x000000402c577810 */ /* 0x001fe40007ffe1ff */
[----:B------:R-:W-:Y:S01]  /*7d40*/  LOP3.LUT R91, R89, 0x2, RZ, 0xe2, !PT ;  /* 0x00000002595b7812 */ /* 0x000fe200078ee2ff */
[----:B------:R-:W-:Y:S01]  /*7d50*/  IMAD.U32 R89, R85, 0x10000, RZ ;  /* 0x0001000055597824 */ /* 0x000fe200078e00ff */
[----:B------:R-:W-:Y:S02]  /*7d60*/  SHF.R.U64 R88, R50, R87, R51 ;  /* 0x0000005732587219 */ /* 0x000fe40000001233 */
[----:B------:R-:W-:Y:S02]  /*7d70*/  IADD3 R43, PT, PT, -R43, 0x40, RZ ;  /* 0x000000402b2b7810 */ /* 0x000fe40007ffe1ff */
[----:B------:R-:W-:-:S02]  /*7d80*/  LOP3.LUT R87, R89, 0xfffeffff, R86, 0xf8, !PT ;  /* 0xfffeffff59577812 */ /* 0x000fc400078ef856 */
[----:B------:R-:W-:Y:S02]  /*7d90*/  LOP3.LUT R86, R88, 0x1, RZ, 0xc0, !PT ;  /* 0x0000000158567812 */ /* 0x000fe400078ec0ff */
[--C-:B------:R-:W-:Y:S02]  /*7da0*/  SHF.R.U64 R89, R50, R43, R51.reuse ;  /* 0x0000002b32597219 */ /* 0x100fe40000001233 */
[----:B------:R-:W-:Y:S01]  /*7db0*/  IADD3 R45, PT, PT, -R45, 0x40, RZ ;  /* 0x000000402d2d7810 */ /* 0x000fe20007ffe1ff */
[----:B------:R-:W-:Y:S01]  /*7dc0*/  IMAD.SHL.U32 R90, R86, 0x8000, RZ ;  /* 0x00008000565a7824 */ /* 0x000fe200078e00ff */
[----:B------:R-:W-:Y:S02]  /*7dd0*/  LOP3.LUT R44, R91, 0xfffffffd, R42, 0xf8, !PT ;  /* 0xfffffffd5b2c7812 */ /* 0x000fe400078ef82a */
[----:B------:R-:W0:Y:S01]  /*7de0*/  LDC.64 R42, c[0x3][0xcf0] ;  /* 0x00c33c00ff2a7b82 */ /* 0x000e220000000a00 */
[----:B------:R-:W-:Y:S02]  /*7df0*/  LOP3.LUT R89, R89, 0x1, RZ, 0xc0, !PT ;  /* 0x0000000159597812 */ /* 0x000fe400078ec0ff */
[----:B------:R-:W-:-:S02]  /*7e00*/  SHF.R.U64 R88, R50, R45, R51 ;  /* 0x0000002d32587219 */ /* 0x000fc40000001233 */
[----:B------:R-:W-:Y:S02]  /*7e10*/  LOP3.LUT R44, R89, 0xfffffffe, R44, 0xf8, !PT ;  /* 0xfffffffe592c7812 */ /* 0x000fe400078ef82c */
[----:B------:R-:W-:Y:S02]  /*7e20*/  LOP3.LUT R45, R90, 0xffff7fff, R87, 0xf8, !PT ;  /* 0xffff7fff5a2d7812 */ /* 0x000fe400078ef857 */
[----:B-1----:R-:W-:Y:S02]  /*7e30*/  IADD3 R89, PT, PT, -R46, 0x40, RZ ;  /* 0x000000402e597810 */ /* 0x002fe40007ffe1ff */
[----:B------:R-:W-:Y:S02]  /*7e40*/  LOP3.LUT R87, R88, 0x1, RZ, 0xc0, !PT ;  /* 0x0000000158577812 */ /* 0x000fe400078ec0ff */
[----:B------:R-:W-:Y:S02]  /*7e50*/  SHF.R.U64 R46, R50, R89, R51 ;  /* 0x00000059322e7219 */ /* 0x000fe40000001233 */
[----:B------:R-:W-:Y:S01]  /*7e60*/  SHF.L.U64.HI R52, R52, 0x1f, RZ ;  /* 0x0000001f34347819 */ /* 0x000fe200000102ff */
[----:B------:R-:W-:Y:S01]  /*7e70*/  IMAD.SHL.U32 R88, R87, 0x4000, RZ ;  /* 0x0000400057587824 */ /* 0x000fe200078e00ff */
[----:B------:R-:W-:-:S02]  /*7e80*/  SHF.L.U64.HI R53, R53, 0x1e, RZ ;  /* 0x0000001e35357819 */ /* 0x000fc400000102ff */
[----:B------:R-:W-:Y:S02]  /*7e90*/  LOP3.LUT R46, R46, 0x1, RZ, 0xc0, !PT ;  /* 0x000000012e2e7812 */ /* 0x000fe400078ec0ff */
[----:B------:R-:W-:Y:S02]  /*7ea0*/  IADD3 R47, PT, PT, -R47, 0x40, RZ ;  /* 0x000000402f2f7810 */ /* 0x000fe40007ffe1ff */
[----:B------:R-:W-:Y:S02]  /*7eb0*/  LOP3.LUT R52, R53, R52, R44, 0xfe, !PT ;  /* 0x0000003435347212 */ /* 0x000fe400078efe2c */
[----:B------:R-:W-:Y:S02]  /*7ec0*/  LOP3.LUT R53, R88, 0xffffbfff, R45, 0xf8, !PT ;  /* 0xffffbfff58357812 */ /* 0x000fe400078ef82d */
[----:B------:R-:W-:Y:S01]  /*7ed0*/  SHF.L.U64.HI R88, R54, 0x1d, RZ ;  /* 0x0000001d36587819 */ /* 0x000fe200000102ff */
[----:B------:R-:W-:Y:S01]  /*7ee0*/  IMAD.SHL.U32 R54, R46, 0x2000, RZ ;  /* 0x000020002e367824 */ /* 0x000fe200078e00ff */
[----:B------:R-:W-:Y:S01]  /*7ef0*/  SHF.R.U64 R47, R50, R47, R51 ;  /* 0x0000002f322f7219 */ /* 0x000fe20000001233 */
[----:B------:R-:W1:Y:S01]  /*7f00*/  LDC.64 R44, c[0x3][0xcf8] ;  /* 0x00c33e00ff2c7b82 */ /* 0x000e620000000a00 */
[----:B------:R-:W-:-:S02]  /*7f10*/  SHF.L.U64.HI R55, R55, 0x1c, RZ ;  /* 0x0000001c37377819 */ /* 0x000fc400000102ff */
[----:B------:R-:W-:Y:S02]  /*7f20*/  LOP3.LUT R47, R47, 0x1, RZ, 0xc0, !PT ;  /* 0x000000012f2f7812 */ /* 0x000fe400078ec0ff */
[----:B------:R-:W-:Y:S02]  /*7f30*/  LOP3.LUT R54, R54, 0xffffdfff, R53, 0xf8, !PT ;  /* 0xffffdfff36367812 */ /* 0x000fe400078ef835 */
[----:B0-----:R-:W-:Y:S02]  /*7f40*/  IADD3 R53, PT, PT, -R42, 0x40, RZ ;  /* 0x000000402a357810 */ /* 0x001fe40007ffe1ff */
[----:B------:R-:W-:Y:S01]  /*7f50*/  LOP3.LUT R52, R55, R88, R52, 0xfe, !PT ;  /* 0x0000005837347212 */ /* 0x000fe200078efe34 */
[----:B------:R-:W-:Y:S01]  /*7f60*/  IMAD.SHL.U32 R55, R47, 0x1000, RZ ;  /* 0x000010002f377824 */ /* 0x000fe200078e00ff */
[----:B------:R-:W-:Y:S02]  /*7f70*/  SHF.L.U64.HI R76, R76, 0x1b, RZ ;  /* 0x0000001b4c4c7819 */ /* 0x000fe400000102ff */
[----:B------:R-:W-:-:S02]  /*7f80*/  SHF.L.U64.HI R77, R77, 0x1a, RZ ;  /* 0x0000001a4d4d7819 */ /* 0x000fc400000102ff */
[----:B------:R-:W-:Y:S02]  /*7f90*/  SHF.R.U64 R42, R50, R53, R51 ;  /* 0x00000035322a7219 */ /* 0x000fe40000001233 */
[----:B------:R-:W-:Y:S02]  /*7fa0*/  LOP3.LUT R53, R77, R76, R52, 0xfe, !PT ;  /* 0x0000004c4d357212 */ /* 0x000fe400078efe34 */
[----:B------:R-:W-:Y:S02]  /*7fb0*/  LOP3.LUT R54, R55, 0xffffefff, R54, 0xf8, !PT ;  /* 0xffffefff37367812 */ /* 0x000fe400078ef836 */
[----:B------:R-:W-:Y:S02]  /*7fc0*/  IADD3 R55, PT, PT, -R43, 0x40, RZ ;  /* 0x000000402b377810 */ /* 0x000fe40007ffe1ff */
[----:B------:R-:W-:Y:S02]  /*7fd0*/  LOP3.LUT R52, R42, 0x1, RZ, 0xc0, !PT ;  /* 0x000000012a347812 */ /* 0x000fe400078ec0ff */
[----:B------:R-:W0:Y:S01]  /*7fe0*/  LDC.64 R42, c[0x3][0xd00] ;  /* 0x00c34000ff2a7b82 */ /* 0x000e220000000a00 */
[----:B------:R-:W-:-:S02]  /*7ff0*/  SHF.L.U64.HI R76, R78, 0x19, RZ ;  /* 0x000000194e4c7819 */ /* 0x000fc400000102ff */
[----:B------:R-:W-:Y:S01]  /*8000*/  SHF.L.U64.HI R78, R79, 0x18, RZ ;  /* 0x000000184f4e7819 */ /* 0x000fe200000102ff */
[----:B------:R-:W-:Y:S01]  /*8010*/  IMAD.SHL.U32 R77, R52, 0x800, RZ ;  /* 0x00000800344d7824 */ /* 0x000fe200078e00ff */
[----:B------:R-:W-:Y:S02]  /*8020*/  SHF.R.U64 R55, R50, R55, R51 ;  /* 0x0000003732377219 */ /* 0x000fe40000001233 */
[----:B------:R-:W-:Y:S02]  /*8030*/  LOP3.LUT R78, R78, R76, R53, 0xfe, !PT ;  /* 0x0000004c4e4e7212 */ /* 0x000fe400078efe35 */
[----:B------:R-:W-:Y:S02]  /*8040*/  LOP3.LUT R53, R55, 0x1, RZ, 0xc0, !PT ;  /* 0x0000000137357812 */ /* 0x000fe400078ec0ff */
[----:B-1----:R-:W-:Y:S02]  /*8050*/  IADD3 R55, PT, PT, -R44, 0x40, RZ ;  /* 0x000000402c377810 */ /* 0x002fe40007ffe1ff */
[----:B------:R-:W-:Y:S01]  /*8060*/  LOP3.LUT R77, R77, 0xfffff7ff, R54, 0xf8, !PT ;  /* 0xfffff7ff4d4d7812 */ /* 0x000fe200078ef836 */
[----:B------:R-:W-:Y:S01]  /*8070*/  IMAD.SHL.U32 R76, R53, 0x400, RZ ;  /* 0x00000400354c7824 */ /* 0x000fe200078e00ff */
[----:B------:R-:W-:-:S02]  /*8080*/  SHF.R.U64 R54, R50, R55, R51 ;  /* 0x0000003732367219 */ /* 0x000fc40000001233 */
[----:B------:R-:W-:Y:S02]  /*8090*/  IADD3 R55, PT, PT, -R45, 0x40, RZ ;  /* 0x000000402d377810 */ /* 0x000fe40007ffe1ff */
[----:B------:R-:W1:Y:S01]  /*80a0*/  LDC.64 R44, c[0x3][0xd08] ;  /* 0x00c34200ff2c7b82 */ /* 0x000e620000000a00 */
[----:B------:R-:W-:Y:S02]  /*80b0*/  SHF.L.U64.HI R79, R80, 0x17, RZ ;  /* 0x00000017504f7819 */ /* 0x000fe400000102ff */
[----:B------:R-:W-:Y:S02]  /*80c0*/  SHF.L.U64.HI R80, R82, 0x16, RZ ;  /* 0x0000001652507819 */ /* 0x000fe400000102ff */
[----:B------:R-:W-:Y:S02]  /*80d0*/  LOP3.LUT R54, R54, 0x1, RZ, 0xc0, !PT ;  /* 0x0000000136367812 */ /* 0x000fe400078ec0ff */
[----:B------:R-:W-:Y:S02]  /*80e0*/  LOP3.LUT R80, R80, R79, R78, 0xfe, !PT ;  /* 0x0000004f50507212 */ /* 0x000fe400078efe4e */
[----:B------:R-:W-:Y:S01]  /*80f0*/  SHF.L.U64.HI R81, R81, 0x15, RZ ;  /* 0x0000001551517819 */ /* 0x000fe200000102ff */
[----:B------:R-:W-:Y:S01]  /*8100*/  IMAD.SHL.U32 R79, R54, 0x200, RZ ;  /* 0x00000200364f7824 */ /* 0x000fe200078e00ff */
[----:B------:R-:W-:-:S02]  /*8110*/  SHF.L.U64.HI R78, R83, 0x14, RZ ;  /* 0x00000014534e7819 */ /* 0x000fc400000102ff */
[----:B------:R-:W-:Y:S02]  /*8120*/  LOP3.LUT R76, R76, 0xfffffbff, R77, 0xf8, !PT ;  /* 0xfffffbff4c4c7812 */ /* 0x000fe400078ef84d */
[----:B------:R-:W-:Y:S02]  /*8130*/  SHF.R.U64 R55, R50, R55, R51 ;  /* 0x0000003732377219 */ /* 0x000fe40000001233 */
[----:B0-----:R-:W-:Y:S02]  /*8140*/  IADD3 R77, PT, PT, -R42, 0x40, RZ ;  /* 0x000000402a4d7810 */ /* 0x001fe40007ffe1ff */
[----:B------:R-:W-:Y:S02]  /*8150*/  LOP3.LUT R78, R78, R81, R80, 0xfe, !PT ;  /* 0x000000514e4e7212 */ /* 0x000fe400078efe50 */
[----:B------:R-:W-:Y:S02]  /*8160*/  SHF.L.U64.HI R81, R48, 0x13, RZ ;  /* 0x0000001330517819 */ /* 0x000fe400000102ff */
[----:B------:R-:W-:-:S02]  /*8170*/  LOP3.LUT R55, R55, 0x1, RZ, 0xc0, !PT ;  /* 0x0000000137377812 */ /* 0x000fc400078ec0ff */
[----:B------:R-:W-:Y:S02]  /*8180*/  SHF.L.U64.HI R80, R84, 0x12, RZ ;  /* 0x0000001254507819 */ /* 0x000fe400000102ff */
[----:B------:R-:W-:Y:S02]  /*8190*/  SHF.R.U64 R48, R50, R77, R51 ;  /* 0x0000004d32307219 */ /* 0x000fe40000001233 */
[----:B------:R-:W-:Y:S02]  /*81a0*/  IADD3 R77, PT, PT, -R43, 0x40, RZ ;  /* 0x000000402b4d7810 */ /* 0x000fe40007ffe1ff */
[----:B------:R-:W-:Y:S01]  /*81b0*/  LOP3.LUT R79, R79, 0xfffffdff, R76, 0xf8, !PT ;  /* 0xfffffdff4f4f7812 */ /* 0x000fe200078ef84c */
[----:B------:R-:W-:Y:S01]  /*81c0*/  IMAD.SHL.U32 R76, R55, 0x100, RZ ;  /* 0x00000100374c7824 */ /* 0x000fe200078e00ff */
[----:B------:R-:W-:Y:S01]  /*81d0*/  LOP3.LUT R80, R80, R81, R78, 0xfe, !PT ;  /* 0x0000005150507212 */ /* 0x000fe200078efe4e */
[----:B------:R-:W0:Y:S01]  /*81e0*/  LDC.64 R42, c[0x3][0xd10] ;  /* 0x00c34400ff2a7b82 */ /* 0x000e220000000a00 */
[----:B------:R-:W-:-:S02]  /*81f0*/  LOP3.LUT R48, R48, 0x1, RZ, 0xc0, !PT ;  /* 0x0000000130307812 */ /* 0x000fc400078ec0ff */
[----:B------:R-:W-:Y:S02]  /*8200*/  SHF.L.U64.HI R49, R49, 0x11, RZ ;  /* 0x0000001131317819 */ /* 0x000fe400000102ff */
[----:B------:R-:W-:Y:S01]  /*8210*/  SHF.L.U64.HI R78, R85, 0x10, RZ ;  /* 0x00000010554e7819 */ /* 0x000fe200000102ff */
[----:B------:R-:W-:Y:S01]  /*8220*/  IMAD.SHL.U32 R81, R48, 0x80, RZ ;  /* 0x0000008030517824 */ /* 0x000fe200078e00ff */
[----:B------:R-:W-:Y:S02]  /*8230*/  SHF.R.U64 R77, R50, R77, R51 ;  /* 0x0000004d324d7219 */ /* 0x000fe40000001233 */
[----:B------:R-:W-:Y:S02]  /*8240*/  LOP3.LUT R78, R78, R49, R80, 0xfe, !PT ;  /* 0x000000314e4e7212 */ /* 0x000fe400078efe50 */
[----:B------:R-:W-:Y:S02]  /*8250*/  LOP3.LUT R76, R76, 0xfffffeff, R79, 0xf8, !PT ;  /* 0xfffffeff4c4c7812 */ /* 0x000fe400078ef84f */
[----:B------:R-:W-:-:S02]  /*8260*/  LOP3.LUT R49, R77, 0x1, RZ, 0xc0, !PT ;  /* 0x000000014d317812 */ /* 0x000fc400078ec0ff */
[----:B-1----:R-:W-:Y:S02]  /*8270*/  IADD3 R77, PT, PT, -R44, 0x40, RZ ;  /* 0x000000402c4d7810 */ /* 0x002fe40007ffe1ff */
[----:B------:R-:W-:Y:S01]  /*8280*/  LOP3.LUT R81, R81, 0xffffff7f, R76, 0xf8, !PT ;  /* 0xffffff7f51517812 */ /* 0x000fe200078ef84c */
[----:B------:R-:W-:Y:S01]  /*8290*/  IMAD.SHL.U32 R82, R49, 0x40, RZ ;  /* 0x0000004031527824 */ /* 0x000fe200078e00ff */
[----:B------:R-:W-:Y:S02]  /*82a0*/  SHF.R.U64 R76, R50, R77, R51 ;  /* 0x0000004d324c7219 */ /* 0x000fe40000001233 */
[----:B------:R-:W-:Y:S02]  /*82b0*/  IADD3 R77, PT, PT, -R45, 0x40, RZ ;  /* 0x000000402d4d7810 */ /* 0x000fe40007ffe1ff */
[----:B------:R-:W1:Y:S01]  /*82c0*/  LDC.64 R44, c[0x3][0xd18] ;  /* 0x00c34600ff2c7b82 */ /* 0x000e620000000a00 */
[----:B------:R-:W-:Y:S02]  /*82d0*/  SHF.L.U64.HI R79, R86, 0xf, RZ ;  /* 0x0000000f564f7819 */ /* 0x000fe400000102ff */
[----:B------:R-:W-:-:S02]  /*82e0*/  SHF.L.U64.HI R80, R87, 0xe, RZ ;  /* 0x0000000e57507819 */ /* 0x000fc400000102ff */
[----:B------:R-:W-:Y:S02]  /*82f0*/  LOP3.LUT R76, R76, 0x1, RZ, 0xc0, !PT ;  /* 0x000000014c4c7812 */ /* 0x000fe400078ec0ff */
[----:B------:R-:W-:Y:S02]  /*8300*/  LOP3.LUT R80, R80, R79, R78, 0xfe, !PT ;  /* 0x0000004f50507212 */ /* 0x000fe400078efe4e */
[----:B------:R-:W-:Y:S01]  /*8310*/  SHF.L.U64.HI R78, R47, 0xc, RZ ;  /* 0x0000000c2f4e7819 */ /* 0x000fe200000102ff */
[----:B------:R-:W-:Y:S01]  /*8320*/  IMAD.SHL.U32 R47, R76, 0x20, RZ ;  /* 0x000000204c2f7824 */ /* 0x000fe200078e00ff */
[----:B------:R-:W-:Y:S02]  /*8330*/  SHF.L.U64.HI R79, R46, 0xd, RZ ;  /* 0x0000000d2e4f7819 */ /* 0x000fe400000102ff */
[----:B------:R-:W-:Y:S02]  /*8340*/  LOP3.LUT R82, R82, 0xffffffbf, R81, 0xf8, !PT ;  /* 0xffffffbf52527812 */ /* 0x000fe400078ef851 */
[----:B------:R-:W-:-:S02]  /*8350*/  SHF.R.U64 R46, R50, R77, R51 ;  /* 0x0000004d322e7219 */ /* 0x000fc40000001233 */
[----:B------:R-:W-:Y:S02]  /*8360*/  LOP3.LUT R78, R78, R79, R80, 0xfe, !PT ;  /* 0x0000004f4e4e7212 */ /* 0x000fe400078efe50 */
[----:B------:R-:W-:Y:S02]  /*8370*/  LOP3.LUT R79, R47, 0xffffffdf, R82, 0xf8, !PT ;  /* 0xffffffdf2f4f7812 */ /* 0x000fe400078ef852 */
[----:B------:R-:W-:Y:S02]  /*8380*/  LOP3.LUT R46, R46, 0x1, RZ, 0xc0, !PT ;  /* 0x000000012e2e7812 */ /* 0x000fe400078ec0ff */
[----:B0-----:R-:W-:Y:S02]  /*8390*/  IADD3 R47, PT, PT, -R42, 0x40, RZ ;  /* 0x000000402a2f7810 */ /* 0x001fe40007ffe1ff */
[----:B------:R-:W-:Y:S01]  /*83a0*/  SHF.L.U64.HI R77, R52, 0xb, RZ ;  /* 0x0000000b344d7819 */ /* 0x000fe200000102ff */
[----:B------:R-:W-:Y:S01]  /*83b0*/  IMAD.SHL.U32 R52, R46, 0x10, RZ ;  /* 0x000000102e347824 */ /* 0x000fe200078e00ff */
[----:B------:R-:W-:-:S02]  /*83c0*/  SHF.L.U64.HI R42, R53, 0xa, RZ ;  /* 0x0000000a352a7819 */ /* 0x000fc400000102ff */
[----:B------:R-:W-:Y:S02]  /*83d0*/  SHF.L.U64.HI R53, R54, 0x9, RZ ;  /* 0x0000000936357819 */ /* 0x000fe400000102ff */
[----:B------:R-:W-:Y:S02]  /*83e0*/  LOP3.LUT R42, R42, R77, R78, 0xfe, !PT ;  /* 0x0000004d2a2a7212 */ /* 0x000fe400078efe4e */
[----:B------:R-:W-:Y:S02]  /*83f0*/  SHF.L.U64.HI R54, R55, 0x8, RZ ;  /* 0x0000000837367819 */ /* 0x000fe400000102ff */
[----:B------:R-:W-:Y:S02]  /*8400*/  SHF.R.U64 R47, R50, R47, R51 ;  /* 0x0000002f322f7219 */ /* 0x000fe40000001233 */
[----:B------:R-:W-:Y:S02]  /*8410*/  IADD3 R43, PT, PT, -R43, 0x40, RZ ;  /* 0x000000402b2b7810 */ /* 0x000fe40007ffe1ff */
[----:B------:R-:W-:-:S02]  /*8420*/  LOP3.LUT R77, R52, 0xffffffef, R79, 0xf8, !PT ;  /* 0xffffffef344d7812 */ /* 0x000fc400078ef84f */
[----:B------:R-:W-:Y:S02]  /*8430*/  LOP3.LUT R54, R54, R53, R42, 0xfe, !PT ;  /* 0x0000003536367212 */ /* 0x000fe400078efe2a */
[----:B------:R-:W-:Y:S02]  /*8440*/  LOP3.LUT R47, R47, 0x1, RZ, 0xc0, !PT ;  /* 0x000000012f2f7812 */ /* 0x000fe400078ec0ff */
[----:B------:R-:W-:Y:S02]  /*8450*/  SHF.R.U64 R52, R50, R43, R51 ;  /* 0x0000002b32347219 */ /* 0x000fe40000001233 */
[----:B-1----:R-:W-:Y:S01]  /*8460*/  IADD3 R53, PT, PT, -R44, 0x40, RZ ;  /* 0x000000402c357810 */ /* 0x002fe20007ffe1ff */
[----:B------:R-:W0:Y:S01]  /*8470*/  LDC.64 R42, c[0x0][0x388] ;  /* 0x0000e200ff2a7b82 */ /* 0x000e220000000a00 */
[----:B------:R-:W-:Y:S01]  /*8480*/  SHF.L.U64.HI R44, R48, 0x7, RZ ;  /* 0x00000007302c7819 */ /* 0x000fe200000102ff */
[----:B------:R-:W-:Y:S01]  /*8490*/  IMAD.SHL.U32 R78, R47, 0x8, RZ ;  /* 0x000000082f4e7824 */ /* 0x000fe200078e00ff */
[----:B------:R-:W-:-:S02]  /*84a0*/  LOP3.LUT R52, R52, 0x1, RZ, 0xc0, !PT ;  /* 0x0000000134347812 */ /* 0x000fc400078ec0ff */
[----:B------:R-:W-:Y:S02]  /*84b0*/  SHF.R.U64 R48, R50, R53, R51 ;  /* 0x0000003532307219 */ /* 0x000fe40000001233 */
[----:B------:R-:W-:Y:S01]  /*84c0*/  SHF.L.U64.HI R55, R49, 0x6, RZ ;  /* 0x0000000631377819 */ /* 0x000fe200000102ff */
[----:B------:R-:W-:Y:S01]  /*84d0*/  IMAD.SHL.U32 R49, R52, 0x4, RZ ;  /* 0x0000000434317824 */ /* 0x000fe200078e00ff */
[----:B------:R-:W-:Y:S02]  /*84e0*/  LOP3.LUT R48, R48, 0x1, RZ, 0xc0, !PT ;  /* 0x0000000130307812 */ /* 0x000fe400078ec0ff */
[----:B------:R-:W-:Y:S02]  /*84f0*/  LOP3.LUT R78, R78, 0xfffffff7, R77, 0xf8, !PT ;  /* 0xfffffff74e4e7812 */ /* 0x000fe400078ef84d */
[----:B------:R-:W-:Y:S02]  /*8500*/  IADD3 R45, PT, PT, -R45, 0x40, RZ ;  /* 0x000000402d2d7810 */ /* 0x000fe40007ffe1ff */
[----:B------:R-:W-:Y:S01]  /*8510*/  LOP3.LUT R54, R55, R44, R54, 0xfe, !PT ;  /* 0x0000002c37367212 */ /* 0x000fe200078efe36 */
[----:B------:R-:W-:Y:S01]  /*8520*/  IMAD.SHL.U32 R44, R48, 0x2, RZ ;  /* 0x00000002302c7824 */ /* 0x000fe200078e00ff */
[----:B------:R-:W-:-:S02]  /*8530*/  SHF.L.U64.HI R53, R76, 0x5, RZ ;  /* 0x000000054c357819 */ /* 0x000fc400000102ff */
[----:B------:R-:W-:Y:S02]  /*8540*/  SHF.L.U64.HI R46, R46, 0x4, RZ ;  /* 0x000000042e2e7819 */ /* 0x000fe400000102ff */
[----:B------:R-:W-:Y:S02]  /*8550*/  LOP3.LUT R49, R49, 0xfffffffb, R78, 0xf8, !PT ;  /* 0xfffffffb31317812 */ /* 0x000fe400078ef84e */
[----:B------:R-:W-:Y:S02]  /*8560*/  SHF.R.U64 R45, R50, R45, R51 ;  /* 0x0000002d322d7219 */ /* 0x000fe40000001233 */
[----:B------:R-:W-:Y:S02]  /*8570*/  LOP3.LUT R50, R46, R53, R54, 0xfe, !PT ;  /* 0x000000352e327212 */ /* 0x000fe400078efe36 */
[----:B------:R-:W-:Y:S02]  /*8580*/  LOP3.LUT R44, R44, 0xfffffffd, R49, 0xf8, !PT ;  /* 0xfffffffd2c2c7812 */ /* 0x000fe400078ef831 */
[----:B------:R-:W-:-:S02]  /*8590*/  LOP3.LUT R45, R45, 0x1, RZ, 0xc0, !PT ;  /* 0x000000012d2d7812 */ /* 0x000fc400078ec0ff */
[----:B------:R-:W-:Y:S02]  /*85a0*/  SHF.L.U64.HI R46, R47, 0x3, RZ ;  /* 0x000000032f2e7819 */ /* 0x000fe400000102ff */
[----:B------:R-:W-:Y:S02]  /*85b0*/  SHF.L.U64.HI R47, R52, 0x2, RZ ;  /* 0x00000002342f7819 */ /* 0x000fe400000102ff */
[----:B------:R-:W-:Y:S02]  /*85c0*/  LOP3.LUT R45, R45, 0xfffffffe, R44, 0xf8, !PT ;  /* 0xfffffffe2d2d7812 */ /* 0x000fe400078ef82c */
[----:B------:R-:W-:Y:S02]  /*85d0*/  LOP3.LUT R47, R47, R46, R50, 0xfe, !PT ;  /* 0x0000002e2f2f7212 */ /* 0x000fe400078efe32 */
[----:B------:R-:W-:Y:S02]  /*85e0*/  SHF.L.U64.HI R44, R48, 0x1, RZ ;  /* 0x00000001302c7819 */ /* 0x000fe400000102ff */
[----:B0-----:R-:W-:-:S02]  /*85f0*/  ISETP.NE.U32.AND P0, PT, R45, R42, PT ;  /* 0x0000002a2d00720c */ /* 0x001fc40003f05070 */
[----:B------:R-:W-:-:S04]  /*8600*/  LOP3.LUT R42, R44, R47, RZ, 0xfc, !PT ;  /* 0x0000002f2c2a7212 */ /* 0x000fc800078efcff */
[----:B------:R-:W-:-:S13]  /*8610*/  ISETP.NE.AND.EX P0, PT, R42, R43, PT, P0 ;  /* 0x0000002b2a00720c */ /* 0x000fda0003f05300 */
[----:B------:R-:W-:Y:S05]  /*8620*/  @!P0 BRA `(.L_x_16) ;  /* 0x0000000000388947 */ /* 0x000fea0003800000 */
[----:B------:R-:W0:Y:S08]  /*8630*/  LDC.64 R44, c[0x0][0x398] ;  /* 0x0000e600ff2c7b82 */ /* 0x000e300000000a00 */
[----:B------:R-:W1:Y:S08]  /*8640*/  LDC R46, c[0x0][0x360] ;  /* 0x0000d800ff2e7b82 */ /* 0x000e700000000800 */
[----:B------:R-:W2:Y:S01]  /*8650*/  LDC.64 R42, c[0x0][0x3a0] ;  /* 0x0000e800ff2a7b82 */ /* 0x000ea20000000a00 */
[----:B0-----:R-:W3:Y:S07]  /*8660*/  LDG.E.U8 R44, desc[UR4][R44.64] ;  /* 0x000000042c2c7981 */ /* 0x001eee000c1e1100 */
[----:B------:R-:W1:Y:S02]  /*8670*/  LDC R47, c[0x0][0x370] ;  /* 0x0000dc00ff2f7b82 */ /* 0x000e640000000800 */
[----:B-1----:R-:W-:-:S05]  /*8680*/  IMAD R46, R46, R47, RZ ;  /* 0x0000002f2e2e7224 */ /* 0x002fca00078e02ff */
[----:B------:R-:W-:-:S04]  /*8690*/  IADD3 R57, P1, PT, R46, R57, RZ ;  /* 0x000000392e397210 */ /* 0x000fc80007f3e0ff */
[----:B--2---:R-:W-:Y:S01]  /*86a0*/  ISETP.GT.U32.AND P0, PT, R57, R42, PT ;  /* 0x0000002a3900720c */ /* 0x004fe20003f04070 */
[----:B------:R-:W-:-:S05]  /*86b0*/  IMAD.X R72, RZ, RZ, R72, P1 ;  /* 0x000000ffff487224 */ /* 0x000fca00008e0648 */
[----:B------:R-:W-:Y:S02]  /*86c0*/  ISETP.GT.U32.AND.EX P0, PT, R72, R43, PT, P0 ;  /* 0x0000002b4800720c */ /* 0x000fe40003f04100 */
[----:B---3--:R-:W-:-:S13]  /*86d0*/  ISETP.NE.AND P1, PT, R44, 0x1, PT ;  /* 0x000000012c00780c */ /* 0x008fda0003f25270 */
[----:B------:R-:W-:Y:S05]  /*86e0*/  @!P0 BRA P1, `(.L_x_17) ;  /* 0xffffff8400388947 */ /* 0x000fea000083ffff */
[----:B------:R-:W-:Y:S05]  /*86f0*/  BSYNC.RECONVERGENT B0 ;  /* 0x0000000000007941 */ /* 0x000fea0003800200 */
.L_x_0:
[----:B------:R-:W-:Y:S05]  /*8700*/  EXIT ;  /* 0x000000000000794d */ /* 0x000fea0003800000 */
.L_x_16:
[----:B------:R-:W0:Y:S08]  /*8710*/  LDC.64 R2, c[0x0][0x390] ;  /* 0x0000e400ff027b82 */ /* 0x000e300000000a00 */
[----:B------:R-:W1:Y:S01]  /*8720*/  LDC.64 R4, c[0x0][0x398] ;  /* 0x0000e600ff047b82 */ /* 0x000e620000000a00 */
[----:B0-----:R-:W-:Y:S04]  /*8730*/  STG.E.64 desc[UR4][R2.64], R74 ;  /* 0x0000004a02007986 */ /* 0x001fe8000c101b04 */
[----:B-1----:R-:W-:Y:S01]  /*8740*/  STG.E.U8 desc[UR4][R4.64], RZ ;  /* 0x000000ff04007986 */ /* 0x002fe2000c101104 */
[----:B------:R-:W-:Y:S05]  /*8750*/  EXIT ;  /* 0x000000000000794d */ /* 0x000fea0003800000 */
.L_x_18:
[----:B------:R-:W-:-:S00]  /*8760*/  BRA `(.L_x_18) ;  /* 0xfffffffc00fc7947 */ /* 0x000fc0000383ffff */
[----:B------:R-:W-:-:S00]  /*8770*/  NOP ;  /* 0x0000000000007918 */ /* 0x000fc00000000000 */
        /* <DEDUP_REMOVED lines=8> */
.L_x_19:


//--------------------- .nv.shared.reserved.0     --------------------------
	.section	.nv.shared.reserved.0,"aw",@nobits
	.weak		__nv_reservedSMEM_offset_0_alias
	.size		__nv_reservedSMEM_offset_0_alias, 0, 64
	.other		__nv_reservedSMEM_offset_0_alias,@"STO_CUDA_RESERVED_SHARED STV_DEFAULT"
__nv_reservedSMEM_offset_0_alias:
	.zero		0
	.zero		64


//--------------------- .nv.constant0._Z12Crack_KernelmmPmPbmi --------------------------
	.section	.nv.constant0._Z12Crack_KernelmmPmPbmi,"a",@progbits
	.sectionflags	@""
	.align	4
.nv.constant0._Z12Crack_KernelmmPmPbmi:
	.zero		940


//--------------------- SYMBOLS --------------------------

	.type		.nv.reservedSmem.offset0,@object
	.size		.nv.reservedSmem.offset0,0x4
